//
// Generated by NVIDIA NVVM Compiler
//
// Compiler Build ID: CL-36424714
// Cuda compilation tools, release 13.0, V13.0.88
// Based on NVVM 20.0.0
//

.version 9.0
.target sm_100
.address_size 64

	// .globl	_Z8naive_gj6MatrixPfS0_S0_
.extern .shared .align 16 .b8 sdata[];

.visible .entry _Z8naive_gj6MatrixPfS0_S0_(
	.param .align 8 .b8 _Z8naive_gj6MatrixPfS0_S0__param_0[16],
	.param .u64 .ptr .align 1 _Z8naive_gj6MatrixPfS0_S0__param_1,
	.param .u64 .ptr .align 1 _Z8naive_gj6MatrixPfS0_S0__param_2,
	.param .u64 .ptr .align 1 _Z8naive_gj6MatrixPfS0_S0__param_3
)
{
	.reg .pred 	%p<25>;
	.reg .b32 	%r<46>;
	.reg .b32 	%f<101>;
	.reg .b64 	%rd<48>;

	ld.param.u32 	%r1, [_Z8naive_gj6MatrixPfS0_S0__param_0+8];
	ld.param.u64 	%rd14, [_Z8naive_gj6MatrixPfS0_S0__param_0];
	ld.param.u64 	%rd15, [_Z8naive_gj6MatrixPfS0_S0__param_1];
	ld.param.u64 	%rd12, [_Z8naive_gj6MatrixPfS0_S0__param_2];
	ld.param.u64 	%rd13, [_Z8naive_gj6MatrixPfS0_S0__param_3];
	cvta.to.global.u64 	%rd1, %rd15;
	cvta.to.global.u64 	%rd2, %rd14;
	mov.u32 	%r19, %tid.x;
	mov.u32 	%r20, %ctaid.x;
	mov.u32 	%r21, %ntid.x;
	mad.lo.s32 	%r2, %r20, %r21, %r19;
	setp.lt.s32 	%p1, %r1, 1;
	mov.f32 	%f80, 0f00000000;
	@%p1 bra 	$L__BB0_41;
	mul.lo.s32 	%r3, %r1, %r2;
	and.b32  	%r4, %r1, 7;
	setp.lt.u32 	%p2, %r1, 8;
	mov.f32 	%f80, 0f00000000;
	mov.b32 	%r44, 0;
	@%p2 bra 	$L__BB0_20;
	and.b32  	%r44, %r1, 2147483640;
	add.s64 	%rd47, %rd1, 16;
	neg.s32 	%r40, %r2;
	mul.wide.s32 	%rd16, %r3, 4;
	add.s64 	%rd17, %rd16, %rd2;
	add.s64 	%rd46, %rd17, 16;
	mov.f32 	%f80, 0f00000000;
	mov.b32 	%r42, 0;
	mov.u32 	%r41, %r3;
$L__BB0_3:
	.pragma "nounroll";
	setp.eq.s32 	%p3, %r40, 0;
	@%p3 bra 	$L__BB0_5;
	mul.wide.s32 	%rd18, %r41, 4;
	add.s64 	%rd19, %rd2, %rd18;
	ld.global.f32 	%f42, [%rd19];
	ld.global.f32 	%f43, [%rd47+-16];
	fma.rn.f32 	%f80, %f42, %f43, %f80;
$L__BB0_5:
	add.s32 	%r24, %r42, 1;
	setp.eq.s32 	%p4, %r24, %r2;
	@%p4 bra 	$L__BB0_7;
	ld.global.f32 	%f44, [%rd46+-12];
	ld.global.f32 	%f45, [%rd47+-12];
	fma.rn.f32 	%f80, %f44, %f45, %f80;
$L__BB0_7:
	add.s32 	%r25, %r42, 2;
	setp.eq.s32 	%p5, %r25, %r2;
	@%p5 bra 	$L__BB0_9;
	ld.global.f32 	%f46, [%rd46+-8];
	ld.global.f32 	%f47, [%rd47+-8];
	fma.rn.f32 	%f80, %f46, %f47, %f80;
$L__BB0_9:
	add.s32 	%r26, %r42, 3;
	setp.eq.s32 	%p6, %r26, %r2;
	@%p6 bra 	$L__BB0_11;
	ld.global.f32 	%f48, [%rd46+-4];
	ld.global.f32 	%f49, [%rd47+-4];
	fma.rn.f32 	%f80, %f48, %f49, %f80;
$L__BB0_11:
	add.s32 	%r27, %r42, 4;
	setp.eq.s32 	%p7, %r27, %r2;
	@%p7 bra 	$L__BB0_13;
	ld.global.f32 	%f50, [%rd46];
	ld.global.f32 	%f51, [%rd47];
	fma.rn.f32 	%f80, %f50, %f51, %f80;
$L__BB0_13:
	add.s32 	%r28, %r42, 5;
	setp.eq.s32 	%p8, %r28, %r2;
	@%p8 bra 	$L__BB0_15;
	ld.global.f32 	%f52, [%rd46+4];
	ld.global.f32 	%f53, [%rd47+4];
	fma.rn.f32 	%f80, %f52, %f53, %f80;
$L__BB0_15:
	add.s32 	%r29, %r42, 6;
	setp.eq.s32 	%p9, %r29, %r2;
	@%p9 bra 	$L__BB0_17;
	ld.global.f32 	%f54, [%rd46+8];
	ld.global.f32 	%f55, [%rd47+8];
	fma.rn.f32 	%f80, %f54, %f55, %f80;
$L__BB0_17:
	add.s32 	%r30, %r42, 7;
	setp.eq.s32 	%p10, %r30, %r2;
	@%p10 bra 	$L__BB0_19;
	ld.global.f32 	%f56, [%rd46+12];
	ld.global.f32 	%f57, [%rd47+12];
	fma.rn.f32 	%f80, %f56, %f57, %f80;
$L__BB0_19:
	add.s32 	%r42, %r42, 8;
	add.s32 	%r41, %r41, 8;
	add.s64 	%rd47, %rd47, 32;
	add.s32 	%r40, %r40, 8;
	add.s64 	%rd46, %rd46, 32;
	setp.ne.s32 	%p11, %r42, %r44;
	@%p11 bra 	$L__BB0_3;
$L__BB0_20:
	setp.eq.s32 	%p12, %r4, 0;
	@%p12 bra 	$L__BB0_41;
	and.b32  	%r14, %r1, 3;
	setp.lt.u32 	%p13, %r4, 4;
	@%p13 bra 	$L__BB0_31;
	setp.eq.s32 	%p14, %r44, %r2;
	mul.wide.u32 	%rd20, %r44, 4;
	add.s64 	%rd9, %rd1, %rd20;
	@%p14 bra 	$L__BB0_24;
	add.s32 	%r31, %r44, %r3;
	mul.wide.s32 	%rd21, %r31, 4;
	add.s64 	%rd22, %rd2, %rd21;
	ld.global.f32 	%f59, [%rd22];
	ld.global.f32 	%f60, [%rd9];
	fma.rn.f32 	%f80, %f59, %f60, %f80;
$L__BB0_24:
	add.s32 	%r32, %r44, 1;
	setp.eq.s32 	%p15, %r32, %r2;
	cvt.s64.s32 	%rd23, %r3;
	cvt.u64.u32 	%rd24, %r44;
	add.s64 	%rd25, %rd24, %rd23;
	shl.b64 	%rd26, %rd25, 2;
	add.s64 	%rd10, %rd2, %rd26;
	@%p15 bra 	$L__BB0_26;
	ld.global.f32 	%f61, [%rd10+4];
	ld.global.f32 	%f62, [%rd9+4];
	fma.rn.f32 	%f80, %f61, %f62, %f80;
$L__BB0_26:
	add.s32 	%r33, %r44, 2;
	setp.eq.s32 	%p16, %r33, %r2;
	@%p16 bra 	$L__BB0_28;
	ld.global.f32 	%f63, [%rd10+8];
	ld.global.f32 	%f64, [%rd9+8];
	fma.rn.f32 	%f80, %f63, %f64, %f80;
$L__BB0_28:
	add.s32 	%r34, %r44, 3;
	setp.eq.s32 	%p17, %r34, %r2;
	@%p17 bra 	$L__BB0_30;
	ld.global.f32 	%f65, [%rd10+12];
	ld.global.f32 	%f66, [%rd9+12];
	fma.rn.f32 	%f80, %f65, %f66, %f80;
$L__BB0_30:
	add.s32 	%r44, %r44, 4;
$L__BB0_31:
	setp.eq.s32 	%p18, %r14, 0;
	@%p18 bra 	$L__BB0_41;
	setp.eq.s32 	%p19, %r14, 1;
	@%p19 bra 	$L__BB0_38;
	setp.eq.s32 	%p20, %r44, %r2;
	mul.wide.u32 	%rd27, %r44, 4;
	add.s64 	%rd11, %rd1, %rd27;
	@%p20 bra 	$L__BB0_35;
	add.s32 	%r35, %r44, %r3;
	mul.wide.s32 	%rd28, %r35, 4;
	add.s64 	%rd29, %rd2, %rd28;
	ld.global.f32 	%f68, [%rd29];
	ld.global.f32 	%f69, [%rd11];
	fma.rn.f32 	%f80, %f68, %f69, %f80;
$L__BB0_35:
	add.s32 	%r36, %r44, 1;
	setp.eq.s32 	%p21, %r36, %r2;
	@%p21 bra 	$L__BB0_37;
	cvt.s64.s32 	%rd30, %r3;
	cvt.s64.s32 	%rd31, %r44;
	add.s64 	%rd32, %rd31, %rd30;
	shl.b64 	%rd33, %rd32, 2;
	add.s64 	%rd34, %rd2, %rd33;
	ld.global.f32 	%f70, [%rd34+4];
	ld.global.f32 	%f71, [%rd11+4];
	fma.rn.f32 	%f80, %f70, %f71, %f80;
$L__BB0_37:
	add.s32 	%r44, %r44, 2;
$L__BB0_38:
	and.b32  	%r37, %r1, 1;
	setp.eq.b32 	%p22, %r37, 1;
	not.pred 	%p23, %p22;
	@%p23 bra 	$L__BB0_41;
	setp.eq.s32 	%p24, %r44, %r2;
	@%p24 bra 	$L__BB0_41;
	add.s32 	%r38, %r44, %r3;
	mul.wide.s32 	%rd35, %r38, 4;
	add.s64 	%rd36, %rd2, %rd35;
	ld.global.f32 	%f72, [%rd36];
	mul.wide.u32 	%rd37, %r44, 4;
	add.s64 	%rd38, %rd1, %rd37;
	ld.global.f32 	%f73, [%rd38];
	fma.rn.f32 	%f80, %f72, %f73, %f80;
$L__BB0_41:
	cvta.to.global.u64 	%rd39, %rd13;
	cvta.to.global.u64 	%rd40, %rd12;
	mad.lo.s32 	%r39, %r1, %r2, %r2;
	mul.wide.s32 	%rd41, %r39, 4;
	add.s64 	%rd42, %rd2, %rd41;
	ld.global.f32 	%f74, [%rd42];
	rcp.rn.f32 	%f75, %f74;
	mul.wide.s32 	%rd43, %r2, 4;
	add.s64 	%rd44, %rd39, %rd43;
	ld.global.f32 	%f76, [%rd44];
	sub.f32 	%f77, %f76, %f80;
	mul.f32 	%f78, %f75, %f77;
	add.s64 	%rd45, %rd40, %rd43;
	st.global.f32 	[%rd45], %f78;
	ret;

}
	// .globl	_Z9compute_rPfPKf
.visible .entry _Z9compute_rPfPKf(
	.param .u64 .ptr .align 1 _Z9compute_rPfPKf_param_0,
	.param .u64 .ptr .align 1 _Z9compute_rPfPKf_param_1
)
{
	.reg .b32 	%r<5>;
	.reg .b32 	%f<5>;
	.reg .b64 	%rd<8>;

	ld.param.u64 	%rd1, [_Z9compute_rPfPKf_param_0];
	ld.param.u64 	%rd2, [_Z9compute_rPfPKf_param_1];
	cvta.to.global.u64 	%rd3, %rd1;
	cvta.to.global.u64 	%rd4, %rd2;
	mov.u32 	%r1, %tid.x;
	mov.u32 	%r2, %ntid.x;
	mov.u32 	%r3, %ctaid.x;
	mad.lo.s32 	%r4, %r2, %r3, %r1;
	mul.wide.s32 	%rd5, %r4, 4;
	add.s64 	%rd6, %rd4, %rd5;
	ld.global.f32 	%f1, [%rd6];
	add.s64 	%rd7, %rd3, %rd5;
	ld.global.f32 	%f2, [%rd7];
	sub.f32 	%f3, %f1, %f2;
	abs.f32 	%f4, %f3;
	st.global.f32 	[%rd7], %f4;
	ret;

}
	// .globl	_Z8reduce_rPfPKf
.visible .entry _Z8reduce_rPfPKf(
	.param .u64 .ptr .align 1 _Z8reduce_rPfPKf_param_0,
	.param .u64 .ptr .align 1 _Z8reduce_rPfPKf_param_1
)
{
	.reg .pred 	%p<5>;
	.reg .b32 	%r<13>;
	.reg .b32 	%f<6>;
	.reg .b64 	%rd<9>;

	ld.param.u64 	%rd1, [_Z8reduce_rPfPKf_param_0];
	ld.param.u64 	%rd2, [_Z8reduce_rPfPKf_param_1];
	cvta.to.global.u64 	%rd3, %rd2;
	mov.u32 	%r1, %tid.x;
	mov.u32 	%r12, %ntid.x;
	mov.u32 	%r3, %ctaid.x;
	mad.lo.s32 	%r7, %r12, %r3, %r1;
	mul.wide.s32 	%rd4, %r7, 4;
	add.s64 	%rd5, %rd3, %rd4;
	ld.global.f32 	%f1, [%rd5];
	shl.b32 	%r8, %r1, 2;
	mov.u32 	%r9, sdata;
	add.s32 	%r4, %r9, %r8;
	st.shared.f32 	[%r4], %f1;
	bar.sync 	0;
	setp.lt.u32 	%p1, %r12, 2;
	@%p1 bra 	$L__BB2_4;
$L__BB2_1:
	shr.u32 	%r6, %r12, 1;
	setp.ge.u32 	%p2, %r1, %r6;
	@%p2 bra 	$L__BB2_3;
	shl.b32 	%r10, %r6, 2;
	add.s32 	%r11, %r4, %r10;
	ld.shared.f32 	%f2, [%r11];
	ld.shared.f32 	%f3, [%r4];
	add.f32 	%f4, %f2, %f3;
	st.shared.f32 	[%r4], %f4;
$L__BB2_3:
	bar.sync 	0;
	setp.gt.u32 	%p3, %r12, 3;
	mov.u32 	%r12, %r6;
	@%p3 bra 	$L__BB2_1;
$L__BB2_4:
	setp.ne.s32 	%p4, %r1, 0;
	@%p4 bra 	$L__BB2_6;
	ld.shared.f32 	%f5, [sdata];
	cvta.to.global.u64 	%rd6, %rd1;
	mul.wide.u32 	%rd7, %r3, 4;
	add.s64 	%rd8, %rd6, %rd7;
	st.global.f32 	[%rd8], %f5;
$L__BB2_6:
	ret;

}
	// .globl	_Z4fillPfS_
.visible .entry _Z4fillPfS_(
	.param .u64 .ptr .align 1 _Z4fillPfS__param_0,
	.param .u64 .ptr .align 1 _Z4fillPfS__param_1
)
{
	.reg .b32 	%r<5>;
	.reg .b32 	%f<2>;
	.reg .b64 	%rd<8>;

	ld.param.u64 	%rd1, [_Z4fillPfS__param_0];
	ld.param.u64 	%rd2, [_Z4fillPfS__param_1];
	cvta.to.global.u64 	%rd3, %rd1;
	cvta.to.global.u64 	%rd4, %rd2;
	mov.u32 	%r1, %tid.x;
	mov.u32 	%r2, %ntid.x;
	mov.u32 	%r3, %ctaid.x;
	mad.lo.s32 	%r4, %r2, %r3, %r1;
	mul.wide.s32 	%rd5, %r4, 4;
	add.s64 	%rd6, %rd4, %rd5;
	ld.global.f32 	%f1, [%rd6];
	add.s64 	%rd7, %rd3, %rd5;
	st.global.f32 	[%rd7], %f1;
	ret;

}


// ===== COMPILED SASS (sm_100) =====

	.target	sm_100

	.elftype	@"ET_EXEC"


//--------------------- .note.nv.tkinfo           --------------------------
	.section	.note.nv.tkinfo,"",@"SHT_NOTE"
	.sectionflags	@"SHF_NOTE_NV_TKINFO"
	.tkinfo
        /*0018*/ 	.word	0x00000002
        /*0030*/ 	.string	""
        /*0030*/ 	.string	"ptxas"
        /*0030*/ 	.string	"Cuda compilation tools, release 13.0, V13.0.88"
        /*0030*/ 	.string	"Build cuda_13.0.r13.0/compiler.36424714_0"
        /*0030*/ 	.string	"-arch sm_100 -m 64 "



//--------------------- .note.nv.cuinfo           --------------------------
	.section	.note.nv.cuinfo,"",@"SHT_NOTE"
	.sectionflags	@"SHF_NOTE_NV_CUINFO"
        /*0018*/ 	.short	0x0002
        /*001a*/ 	.short	0x0064
        /*001c*/ 	.short	0x0082
	.zero		2


//--------------------- .nv.info                  --------------------------
	.section	.nv.info,"",@"SHT_CUDA_INFO"
	.align	4


	//----- nvinfo : EIATTR_REGCOUNT
	.align		4
        /*0000*/ 	.byte	0x04, 0x2f
        /*0002*/ 	.short	(.L_1 - .L_0)
	.align		4
.L_0:
        /*0004*/ 	.word	index@(_Z8naive_gj6MatrixPfS0_S0_)
        /*0008*/ 	.word	0x0000001b


	//----- nvinfo : EIATTR_FRAME_SIZE
	.align		4
.L_1:
        /*000c*/ 	.byte	0x04, 0x11
        /*000e*/ 	.short	(.L_3 - .L_2)
	.align		4
.L_2:
        /*0010*/ 	.word	index@($__internal_0_$__cuda_sm20_rcp_rn_f32_slowpath)
        /*0014*/ 	.word	0x00000000


	//----- nvinfo : EIATTR_FRAME_SIZE
	.align		4
.L_3:
        /*0018*/ 	.byte	0x04, 0x11
        /*001a*/ 	.short	(.L_5 - .L_4)
	.align		4
.L_4:
        /*001c*/ 	.word	index@(_Z8naive_gj6MatrixPfS0_S0_)
        /*0020*/ 	.word	0x00000000


	//----- nvinfo : EIATTR_REGCOUNT
	.align		4
.L_5:
        /*0024*/ 	.byte	0x04, 0x2f
        /*0026*/ 	.short	(.L_7 - .L_6)
	.align		4
.L_6:
        /*0028*/ 	.word	index@(_Z9compute_rPfPKf)
        /*002c*/ 	.word	0x0000000a


	//----- nvinfo : EIATTR_FRAME_SIZE
	.align		4
.L_7:
        /*0030*/ 	.byte	0x04, 0x11
        /*0032*/ 	.short	(.L_9 - .L_8)
	.align		4
.L_8:
        /*0034*/ 	.word	index@(_Z9compute_rPfPKf)
        /*0038*/ 	.word	0x00000000


	//----- nvinfo : EIATTR_REGCOUNT
	.align		4
.L_9:
        /*003c*/ 	.byte	0x04, 0x2f
        /*003e*/ 	.short	(.L_11 - .L_10)
	.align		4
.L_10:
        /*0040*/ 	.word	index@(_Z8reduce_rPfPKf)
        /*0044*/ 	.word	0x0000000b


	//----- nvinfo : EIATTR_FRAME_SIZE
	.align		4
.L_11:
        /*0048*/ 	.byte	0x04, 0x11
        /*004a*/ 	.short	(.L_13 - .L_12)
	.align		4
.L_12:
        /*004c*/ 	.word	index@(_Z8reduce_rPfPKf)
        /*0050*/ 	.word	0x00000000


	//----- nvinfo : EIATTR_REGCOUNT
	.align		4
.L_13:
        /*0054*/ 	.byte	0x04, 0x2f
        /*0056*/ 	.short	(.L_15 - .L_14)
	.align		4
.L_14:
        /*0058*/ 	.word	index@(_Z4fillPfS_)
        /*005c*/ 	.word	0x0000000a


	//----- nvinfo : EIATTR_FRAME_SIZE
	.align		4
.L_15:
        /*0060*/ 	.byte	0x04, 0x11
        /*0062*/ 	.short	(.L_17 - .L_16)
	.align		4
.L_16:
        /*0064*/ 	.word	index@(_Z4fillPfS_)
        /*0068*/ 	.word	0x00000000


	//----- nvinfo : EIATTR_MIN_STACK_SIZE
	.align		4
.L_17:
        /*006c*/ 	.byte	0x04, 0x12
        /*006e*/ 	.short	(.L_19 - .L_18)
	.align		4
.L_18:
        /*0070*/ 	.word	index@(_Z4fillPfS_)
        /*0074*/ 	.word	0x00000000


	//----- nvinfo : EIATTR_MIN_STACK_SIZE
	.align		4
.L_19:
        /*0078*/ 	.byte	0x04, 0x12
        /*007a*/ 	.short	(.L_21 - .L_20)
	.align		4
.L_20:
        /*007c*/ 	.word	index@(_Z8reduce_rPfPKf)
        /*0080*/ 	.word	0x00000000


	//----- nvinfo : EIATTR_MIN_STACK_SIZE
	.align		4
.L_21:
        /*0084*/ 	.byte	0x04, 0x12
        /*0086*/ 	.short	(.L_23 - .L_22)
	.align		4
.L_22:
        /*0088*/ 	.word	index@(_Z9compute_rPfPKf)
        /*008c*/ 	.word	0x00000000


	//----- nvinfo : EIATTR_MIN_STACK_SIZE
	.align		4
.L_23:
        /*0090*/ 	.byte	0x04, 0x12
        /*0092*/ 	.short	(.L_25 - .L_24)
	.align		4
.L_24:
        /*0094*/ 	.word	index@(_Z8naive_gj6MatrixPfS0_S0_)
        /*0098*/ 	.word	0x00000000
.L_25:


//--------------------- .nv.compat                --------------------------
	.section	.nv.compat,"",@"SHT_CUDA_COMPAT_INFO"
	.align	4
        /*0000*/ 	.byte	0x02, 0x09, 0x00, 0x00, 0x02, 0x02, 0x01, 0x00, 0x02, 0x05, 0x05, 0x00, 0x03, 0x07, 0x01, 0x01
        /*0010*/ 	.byte	0x02, 0x03, 0x00, 0x00, 0x02, 0x06, 0x01, 0x00, 0x04, 0x0b, 0x08, 0x00, 0x09, 0x00, 0x00, 0x00
        /*0020*/ 	.byte	0x00, 0x00, 0x00, 0x00


//--------------------- .nv.info._Z4fillPfS_      --------------------------
	.section	.nv.info._Z4fillPfS_,"",@"SHT_CUDA_INFO"
	.sectionflags	@""
	.align	4


	//----- nvinfo : EIATTR_CUDA_API_VERSION
	.align		4
        /*0000*/ 	.byte	0x04, 0x37
        /*0002*/ 	.short	(.L_27 - .L_26)
.L_26:
        /*0004*/ 	.word	0x00000082


	//----- nvinfo : EIATTR_KPARAM_INFO
	.align		4
.L_27:
        /*0008*/ 	.byte	0x04, 0x17
        /*000a*/ 	.short	(.L_29 - .L_28)
.L_28:
        /*000c*/ 	.word	0x00000000
        /*0010*/ 	.short	0x0001
        /*0012*/ 	.short	0x0008
        /*0014*/ 	.byte	0x00, 0xf5, 0x21, 0x00


	//----- nvinfo : EIATTR_KPARAM_INFO
	.align		4
.L_29:
        /*0018*/ 	.byte	0x04, 0x17
        /*001a*/ 	.short	(.L_31 - .L_30)
.L_30:
        /*001c*/ 	.word	0x00000000
        /*0020*/ 	.short	0x0000
        /*0022*/ 	.short	0x0000
        /*0024*/ 	.byte	0x00, 0xf5, 0x21, 0x00


	//----- nvinfo : EIATTR_SPARSE_MMA_MASK
	.align		4
.L_31:
        /*0028*/ 	.byte	0x03, 0x50
        /*002a*/ 	.short	0x0000


	//----- nvinfo : EIATTR_MAXREG_COUNT
	.align		4
        /*002c*/ 	.byte	0x03, 0x1b
        /*002e*/ 	.short	0x00ff


	//----- nvinfo : EIATTR_MERCURY_ISA_VERSION
	.align		4
        /*0030*/ 	.byte	0x03, 0x5f
        /*0032*/ 	.short	0x0101


	//----- nvinfo : EIATTR_VRC_CTA_INIT_COUNT
	.align		4
        /*0034*/ 	.byte	0x02, 0x4a
	.zero		1
	.zero		1


	//----- nvinfo : EIATTR_EXIT_INSTR_OFFSETS
	.align		4
        /*0038*/ 	.byte	0x04, 0x1c
        /*003a*/ 	.short	(.L_33 - .L_32)


	//   ....[0]....
.L_32:
        /*003c*/ 	.word	0x000000c0


	//----- nvinfo : EIATTR_CBANK_PARAM_SIZE
	.align		4
.L_33:
        /*0040*/ 	.byte	0x03, 0x19
        /*0042*/ 	.short	0x0010


	//----- nvinfo : EIATTR_PARAM_CBANK
	.align		4
        /*0044*/ 	.byte	0x04, 0x0a
        /*0046*/ 	.short	(.L_35 - .L_34)
	.align		4
.L_34:
        /*0048*/ 	.word	index@(.nv.constant0._Z4fillPfS_)
        /*004c*/ 	.short	0x0380
        /*004e*/ 	.short	0x0010


	//----- nvinfo : EIATTR_SW_WAR
	.align		4
.L_35:
        /*0050*/ 	.byte	0x04, 0x36
        /*0052*/ 	.short	(.L_37 - .L_36)
.L_36:
        /*0054*/ 	.word	0x00000008
.L_37:


//--------------------- .nv.info._Z8reduce_rPfPKf --------------------------
	.section	.nv.info._Z8reduce_rPfPKf,"",@"SHT_CUDA_INFO"
	.sectionflags	@""
	.align	4


	//----- nvinfo : EIATTR_CUDA_API_VERSION
	.align		4
        /*0000*/ 	.byte	0x04, 0x37
        /*0002*/ 	.short	(.L_39 - .L_38)
.L_38:
        /*0004*/ 	.word	0x00000082


	//----- nvinfo : EIATTR_KPARAM_INFO
	.align		4
.L_39:
        /*0008*/ 	.byte	0x04, 0x17
        /*000a*/ 	.short	(.L_41 - .L_40)
.L_40:
        /*000c*/ 	.word	0x00000000
        /*0010*/ 	.short	0x0001
        /*0012*/ 	.short	0x0008
        /*0014*/ 	.byte	0x00, 0xf5, 0x21, 0x00


	//----- nvinfo : EIATTR_KPARAM_INFO
	.align		4
.L_41:
        /*0018*/ 	.byte	0x04, 0x17
        /*001a*/ 	.short	(.L_43 - .L_42)
.L_42:
        /*001c*/ 	.word	0x00000000
        /*0020*/ 	.short	0x0000
        /*0022*/ 	.short	0x0000
        /*0024*/ 	.byte	0x00, 0xf5, 0x21, 0x00


	//----- nvinfo : EIATTR_SPARSE_MMA_MASK
	.align		4
.L_43:
        /*0028*/ 	.byte	0x03, 0x50
        /*002a*/ 	.short	0x0000


	//----- nvinfo : EIATTR_MAXREG_COUNT
	.align		4
        /*002c*/ 	.byte	0x03, 0x1b
        /*002e*/ 	.short	0x00ff


	//----- nvinfo : EIATTR_NUM_BARRIERS
	.align		4
        /*0030*/ 	.byte	0x02, 0x4c
        /*0032*/ 	.byte	0x01
	.zero		1


	//----- nvinfo : EIATTR_MERCURY_ISA_VERSION
	.align		4
        /*0034*/ 	.byte	0x03, 0x5f
        /*0036*/ 	.short	0x0101


	//----- nvinfo : EIATTR_VRC_CTA_INIT_COUNT
	.align		4
        /*0038*/ 	.byte	0x02, 0x4a
	.zero		1
	.zero		1


	//----- nvinfo : EIATTR_EXIT_INSTR_OFFSETS
	.align		4
        /*003c*/ 	.byte	0x04, 0x1c
        /*003e*/ 	.short	(.L_45 - .L_44)


	//   ....[0]....
.L_44:
        /*0040*/ 	.word	0x000001e0


	//   ....[1]....
        /*0044*/ 	.word	0x00000260


	//----- nvinfo : EIATTR_CBANK_PARAM_SIZE
	.align		4
.L_45:
        /*0048*/ 	.byte	0x03, 0x19
        /*004a*/ 	.short	0x0010


	//----- nvinfo : EIATTR_PARAM_CBANK
	.align		4
        /*004c*/ 	.byte	0x04, 0x0a
        /*004e*/ 	.short	(.L_47 - .L_46)
	.align		4
.L_46:
        /*0050*/ 	.word	index@(.nv.constant0._Z8reduce_rPfPKf)
        /*0054*/ 	.short	0x0380
        /*0056*/ 	.short	0x0010


	//----- nvinfo : EIATTR_SW_WAR
	.align		4
.L_47:
        /*0058*/ 	.byte	0x04, 0x36
        /*005a*/ 	.short	(.L_49 - .L_48)
.L_48:
        /*005c*/ 	.word	0x00000008
.L_49:


//--------------------- .nv.info._Z9compute_rPfPKf --------------------------
	.section	.nv.info._Z9compute_rPfPKf,"",@"SHT_CUDA_INFO"
	.sectionflags	@""
	.align	4


	//----- nvinfo : EIATTR_CUDA_API_VERSION
	.align		4
        /*0000*/ 	.byte	0x04, 0x37
        /*0002*/ 	.short	(.L_51 - .L_50)
.L_50:
        /*0004*/ 	.word	0x00000082


	//----- nvinfo : EIATTR_KPARAM_INFO
	.align		4
.L_51:
        /*0008*/ 	.byte	0x04, 0x17
        /*000a*/ 	.short	(.L_53 - .L_52)
.L_52:
        /*000c*/ 	.word	0x00000000
        /*0010*/ 	.short	0x0001
        /*0012*/ 	.short	0x0008
        /*0014*/ 	.byte	0x00, 0xf5, 0x21, 0x00


	//----- nvinfo : EIATTR_KPARAM_INFO
	.align		4
.L_53:
        /*0018*/ 	.byte	0x04, 0x17
        /*001a*/ 	.short	(.L_55 - .L_54)
.L_54:
        /*001c*/ 	.word	0x00000000
        /*0020*/ 	.short	0x0000
        /*0022*/ 	.short	0x0000
        /*0024*/ 	.byte	0x00, 0xf5, 0x21, 0x00


	//----- nvinfo : EIATTR_SPARSE_MMA_MASK
	.align		4
.L_55:
        /*0028*/ 	.byte	0x03, 0x50
        /*002a*/ 	.short	0x0000


	//----- nvinfo : EIATTR_MAXREG_COUNT
	.align		4
        /*002c*/ 	.byte	0x03, 0x1b
        /*002e*/ 	.short	0x00ff


	//----- nvinfo : EIATTR_MERCURY_ISA_VERSION
	.align		4
        /*0030*/ 	.byte	0x03, 0x5f
        /*0032*/ 	.short	0x0101


	//----- nvinfo : EIATTR_VRC_CTA_INIT_COUNT
	.align		4
        /*0034*/ 	.byte	0x02, 0x4a
	.zero		1
	.zero		1


	//----- nvinfo : EIATTR_EXIT_INSTR_OFFSETS
	.align		4
        /*0038*/ 	.byte	0x04, 0x1c
        /*003a*/ 	.short	(.L_57 - .L_56)


	//   ....[0]....
.L_56:
        /*003c*/ 	.word	0x000000f0


	//----- nvinfo : EIATTR_CBANK_PARAM_SIZE
	.align		4
.L_57:
        /*0040*/ 	.byte	0x03, 0x19
        /*0042*/ 	.short	0x0010


	//----- nvinfo : EIATTR_PARAM_CBANK
	.align		4
        /*0044*/ 	.byte	0x04, 0x0a
        /*0046*/ 	.short	(.L_59 - .L_58)
	.align		4
.L_58:
        /*0048*/ 	.word	index@(.nv.constant0._Z9compute_rPfPKf)
        /*004c*/ 	.short	0x0380
        /*004e*/ 	.short	0x0010


	//----- nvinfo : EIATTR_SW_WAR
	.align		4
.L_59:
        /*0050*/ 	.byte	0x04, 0x36
        /*0052*/ 	.short	(.L_61 - .L_60)
.L_60:
        /*0054*/ 	.word	0x00000008
.L_61:


//--------------------- .nv.info._Z8naive_gj6MatrixPfS0_S0_ --------------------------
	.section	.nv.info._Z8naive_gj6MatrixPfS0_S0_,"",@"SHT_CUDA_INFO"
	.sectionflags	@""
	.align	4


	//----- nvinfo : EIATTR_CUDA_API_VERSION
	.align		4
        /*0000*/ 	.byte	0x04, 0x37
        /*0002*/ 	.short	(.L_63 - .L_62)
.L_62:
        /*0004*/ 	.word	0x00000082


	//----- nvinfo : EIATTR_KPARAM_INFO
	.align		4
.L_63:
        /*0008*/ 	.byte	0x04, 0x17
        /*000a*/ 	.short	(.L_65 - .L_64)
.L_64:
        /*000c*/ 	.word	0x00000000
        /*0010*/ 	.short	0x0003
        /*0012*/ 	.short	0x0020
        /*0014*/ 	.byte	0x00, 0xf5, 0x21, 0x00


	//----- nvinfo : EIATTR_KPARAM_INFO
	.align		4
.L_65:
        /*0018*/ 	.byte	0x04, 0x17
        /*001a*/ 	.short	(.L_67 - .L_66)
.L_66:
        /*001c*/ 	.word	0x00000000
        /*0020*/ 	.short	0x0002
        /*0022*/ 	.short	0x0018
        /*0024*/ 	.byte	0x00, 0xf5, 0x21, 0x00


	//----- nvinfo : EIATTR_KPARAM_INFO
	.align		4
.L_67:
        /*0028*/ 	.byte	0x04, 0x17
        /*002a*/ 	.short	(.L_69 - .L_68)
.L_68:
        /*002c*/ 	.word	0x00000000
        /*0030*/ 	.short	0x0001
        /*0032*/ 	.short	0x0010
        /*0034*/ 	.byte	0x00, 0xf5, 0x21, 0x00


	//----- nvinfo : EIATTR_KPARAM_INFO
	.align		4
.L_69:
        /*0038*/ 	.byte	0x04, 0x17
        /*003a*/ 	.short	(.L_71 - .L_70)
.L_70:
        /*003c*/ 	.word	0x00000000
        /*0040*/ 	.short	0x0000
        /*0042*/ 	.short	0x0000
        /*0044*/ 	.byte	0x00, 0xf0, 0x41, 0x00


	//----- nvinfo : EIATTR_SPARSE_MMA_MASK
	.align		4
.L_71:
        /*0048*/ 	.byte	0x03, 0x50
        /*004a*/ 	.short	0x0000


	//----- nvinfo : EIATTR_MAXREG_COUNT
	.align		4
        /*004c*/ 	.byte	0x03, 0x1b
        /*004e*/ 	.short	0x00ff


	//----- nvinfo : EIATTR_MERCURY_ISA_VERSION
	.align		4
        /*0050*/ 	.byte	0x03, 0x5f
        /*0052*/ 	.short	0x0101


	//----- nvinfo : EIATTR_VRC_CTA_INIT_COUNT
	.align		4
        /*0054*/ 	.byte	0x02, 0x4a
	.zero		1
	.zero		1


	//----- nvinfo : EIATTR_EXIT_INSTR_OFFSETS
	.align		4
        /*0058*/ 	.byte	0x04, 0x1c
        /*005a*/ 	.short	(.L_73 - .L_72)


	//   ....[0]....
.L_72:
        /*005c*/ 	.word	0x00000b80


	//----- nvinfo : EIATTR_CRS_STACK_SIZE
	.align		4
.L_73:
        /*0060*/ 	.byte	0x04, 0x1e
        /*0062*/ 	.short	(.L_75 - .L_74)
.L_74:
        /*0064*/ 	.word	0x00000000


	//----- nvinfo : EIATTR_CBANK_PARAM_SIZE
	.align		4
.L_75:
        /*0068*/ 	.byte	0x03, 0x19
        /*006a*/ 	.short	0x0028


	//----- nvinfo : EIATTR_PARAM_CBANK
	.align		4
        /*006c*/ 	.byte	0x04, 0x0a
        /*006e*/ 	.short	(.L_77 - .L_76)
	.align		4
.L_76:
        /*0070*/ 	.word	index@(.nv.constant0._Z8naive_gj6MatrixPfS0_S0_)
        /*0074*/ 	.short	0x0380
        /*0076*/ 	.short	0x0028


	//----- nvinfo : EIATTR_SW_WAR
	.align		4
.L_77:
        /*0078*/ 	.byte	0x04, 0x36
        /*007a*/ 	.short	(.L_79 - .L_78)
.L_78:
        /*007c*/ 	.word	0x00000008
.L_79:


//--------------------- .nv.callgraph             --------------------------
	.section	.nv.callgraph,"",@"SHT_CUDA_CALLGRAPH"
	.align	4
	.sectionentsize	8
	.align		4
        /*0000*/ 	.word	0x00000000
	.align		4
        /*0004*/ 	.word	0xffffffff
	.align		4
        /*0008*/ 	.word	0x00000000
	.align		4
        /*000c*/ 	.word	0xfffffffe
	.align		4
        /*0010*/ 	.word	0x00000000
	.align		4
        /*0014*/ 	.word	0xfffffffd
	.align		4
        /*0018*/ 	.word	0x00000000
	.align		4
        /*001c*/ 	.word	0xfffffffc


//--------------------- .text._Z4fillPfS_         --------------------------
	.section	.text._Z4fillPfS_,"ax",@progbits
	.align	128
        .global         _Z4fillPfS_
        .type           _Z4fillPfS_,@function
        .size           _Z4fillPfS_,(.L_x_20 - _Z4fillPfS_)
        .other          _Z4fillPfS_,@"STO_CUDA_ENTRY STV_DEFAULT"
_Z4fillPfS_:
.text._Z4fillPfS_:
[----:B------:R-:W-:Y:S01]  /*0000*/  LDC R1, c[0x0][0x37c] ;  /* 0x0000df00ff017b82 */ /* 0x000fe20000000800 */
[----:B------:R-:W0:Y:S07]  /*0010*/  S2R R7, SR_TID.X ;  /* 0x0000000000077919 */ /* 0x000e2e0000002100 */
[----:B------:R-:W1:Y:S01]  /*0020*/  LDC.64 R2, c[0x0][0x388] ;  /* 0x0000e200ff027b82 */ /* 0x000e620000000a00 */
[----:B------:R-:W0:Y:S01]  /*0030*/  LDCU UR6, c[0x0][0x360] ;  /* 0x00006c00ff0677ac */ /* 0x000e220008000800 */
[----:B------:R-:W0:Y:S01]  /*0040*/  S2R R0, SR_CTAID.X ;  /* 0x0000000000007919 */ /* 0x000e220000002500 */
[----:B------:R-:W2:Y:S05]  /*0050*/  LDCU.64 UR4, c[0x0][0x358] ;  /* 0x00006b00ff0477ac */ /* 0x000eaa0008000a00 */
[----:B------:R-:W3:Y:S01]  /*0060*/  LDC.64 R4, c[0x0][0x380] ;  /* 0x0000e000ff047b82 */ /* 0x000ee20000000a00 */
[----:B0-----:R-:W-:-:S04]  /*0070*/  IMAD R7, R0, UR6, R7 ;  /* 0x0000000600077c24 */ /* 0x001fc8000f8e0207 */
[----:B-1----:R-:W-:-:S06]  /*0080*/  IMAD.WIDE R2, R7, 0x4, R2 ;  /* 0x0000000407027825 */ /* 0x002fcc00078e0202 */
[----:B--2---:R-:W2:Y:S01]  /*0090*/  LDG.E R3, desc[UR4][R2.64] ;  /* 0x0000000402037981 */ /* 0x004ea2000c1e1900 */
[----:B---3--:R-:W-:-:S05]  /*00a0*/  IMAD.WIDE R4, R7, 0x4, R4 ;  /* 0x0000000407047825 */ /* 0x008fca00078e0204 */
[----:B--2---:R-:W-:Y:S01]  /*00b0*/  STG.E desc[UR4][R4.64], R3 ;  /* 0x0000000304007986 */ /* 0x004fe2000c101904 */
[----:B------:R-:W-:Y:S05]  /*00c0*/  EXIT ;  /* 0x000000000000794d */ /* 0x000fea0003800000 */
.L_x_0:
[----:B------:R-:W-:-:S00]  /*00d0*/  BRA `(.L_x_0) ;  /* 0xfffffffc00fc7947 */ /* 0x000fc0000383ffff */
[----:B------:R-:W-:-:S00]  /*00e0*/  NOP ;  /* 0x0000000000007918 */ /* 0x000fc00000000000 */
        /* <DEDUP_REMOVED lines=9> */
.L_x_20:


//--------------------- .text._Z8reduce_rPfPKf    --------------------------
	.section	.text._Z8reduce_rPfPKf,"ax",@progbits
	.align	128
        .global         _Z8reduce_rPfPKf
        .type           _Z8reduce_rPfPKf,@function
        .size           _Z8reduce_rPfPKf,(.L_x_21 - _Z8reduce_rPfPKf)
        .other          _Z8reduce_rPfPKf,@"STO_CUDA_ENTRY STV_DEFAULT"
_Z8reduce_rPfPKf:
.text._Z8reduce_rPfPKf:
[----:B------:R-:W-:Y:S01]  /*0000*/  LDC R1, c[0x0][0x37c] ;  /* 0x0000df00ff017b82 */ /* 0x000fe20000000800 */
[----:B------:R-:W0:Y:S07]  /*0010*/  S2R R6, SR_TID.X ;  /* 0x0000000000067919 */ /* 0x000e2e0000002100 */
[----:B------:R-:W1:Y:S01]  /*0020*/  LDC.64 R2, c[0x0][0x388] ;  /* 0x0000e200ff027b82 */ /* 0x000e620000000a00 */
[----:B------:R-:W0:Y:S01]  /*0030*/  LDCU UR8, c[0x0][0x360] ;  /* 0x00006c00ff0877ac */ /* 0x000e220008000800 */
[----:B------:R-:W0:Y:S01]  /*0040*/  S2R R7, SR_CTAID.X ;  /* 0x0000000000077919 */ /* 0x000e220000002500 */
[----:B------:R-:W2:Y:S01]  /*0050*/  LDCU.64 UR6, c[0x0][0x358] ;  /* 0x00006b00ff0677ac */ /* 0x000ea20008000a00 */
[----:B0-----:R-:W-:-:S04]  /*0060*/  IMAD R5, R7, UR8, R6 ;  /* 0x0000000807057c24 */ /* 0x001fc8000f8e0206 */
[----:B-1----:R-:W-:-:S06]  /*0070*/  IMAD.WIDE R2, R5, 0x4, R2 ;  /* 0x0000000405027825 */ /* 0x002fcc00078e0202 */
[----:B--2---:R-:W2:Y:S01]  /*0080*/  LDG.E R2, desc[UR6][R2.64] ;  /* 0x0000000602027981 */ /* 0x004ea2000c1e1900 */
[----:B------:R-:W0:Y:S01]  /*0090*/  S2UR UR5, SR_CgaCtaId ;  /* 0x00000000000579c3 */ /* 0x000e220000008800 */
[----:B------:R-:W-:Y:S01]  /*00a0*/  UMOV UR4, 0x400 ;  /* 0x0000040000047882 */ /* 0x000fe20000000000 */
[----:B------:R-:W-:Y:S01]  /*00b0*/  UISETP.GE.U32.AND UP0, UPT, UR8, 0x2, UPT ;  /* 0x000000020800788c */ /* 0x000fe2000bf06070 */
[----:B------:R-:W-:Y:S01]  /*00c0*/  ISETP.NE.AND P0, PT, R6, RZ, PT ;  /* 0x000000ff0600720c */ /* 0x000fe20003f05270 */
[----:B0-----:R-:W-:-:S06]  /*00d0*/  ULEA UR4, UR5, UR4, 0x18 ;  /* 0x0000000405047291 */ /* 0x001fcc000f8ec0ff */
[----:B------:R-:W-:-:S05]  /*00e0*/  LEA R5, R6, UR4, 0x2 ;  /* 0x0000000406057c11 */ /* 0x000fca000f8e10ff */
[----:B--2---:R0:W-:Y:S01]  /*00f0*/  STS [R5], R2 ;  /* 0x0000000205007388 */ /* 0x0041e20000000800 */
[----:B------:R-:W-:Y:S06]  /*0100*/  BAR.SYNC.DEFER_BLOCKING 0x0 ;  /* 0x0000000000007b1d */ /* 0x000fec0000010000 */
[----:B------:R-:W-:Y:S05]  /*0110*/  BRA.U !UP0, `(.L_x_1) ;  /* 0x0000000108307547 */ /* 0x000fea000b800000 */
[----:B------:R-:W-:-:S07]  /*0120*/  IMAD.U32 R0, RZ, RZ, UR8 ;  /* 0x00000008ff007e24 */ /* 0x000fce000f8e00ff */
.L_x_2:
[----:B------:R-:W-:-:S04]  /*0130*/  SHF.R.U32.HI R8, RZ, 0x1, R0 ;  /* 0x00000001ff087819 */ /* 0x000fc80000011600 */
[----:B------:R-:W-:-:S13]  /*0140*/  ISETP.GE.U32.AND P1, PT, R6, R8, PT ;  /* 0x000000080600720c */ /* 0x000fda0003f26070 */
[----:B0-----:R-:W-:Y:S01]  /*0150*/  @!P1 LEA R2, R8, R5, 0x2 ;  /* 0x0000000508029211 */ /* 0x001fe200078e10ff */
[----:B------:R-:W-:Y:S05]  /*0160*/  @!P1 LDS R3, [R5] ;  /* 0x0000000005039984 */ /* 0x000fea0000000800 */
[----:B------:R-:W0:Y:S02]  /*0170*/  @!P1 LDS R2, [R2] ;  /* 0x0000000002029984 */ /* 0x000e240000000800 */
[----:B0-----:R-:W-:-:S05]  /*0180*/  @!P1 FADD R4, R2, R3 ;  /* 0x0000000302049221 */ /* 0x001fca0000000000 */
[----:B------:R1:W-:Y:S01]  /*0190*/  @!P1 STS [R5], R4 ;  /* 0x0000000405009388 */ /* 0x0003e20000000800 */
[----:B------:R-:W-:Y:S01]  /*01a0*/  BAR.SYNC.DEFER_BLOCKING 0x0 ;  /* 0x0000000000007b1d */ /* 0x000fe20000010000 */
[----:B------:R-:W-:Y:S01]  /*01b0*/  ISETP.GT.U32.AND P1, PT, R0, 0x3, PT ;  /* 0x000000030000780c */ /* 0x000fe20003f24070 */
[----:B------:R-:W-:-:S12]  /*01c0*/  IMAD.MOV.U32 R0, RZ, RZ, R8 ;  /* 0x000000ffff007224 */ /* 0x000fd800078e0008 */
[----:B-1----:R-:W-:Y:S05]  /*01d0*/  @P1 BRA `(.L_x_2) ;  /* 0xfffffffc00d41947 */ /* 0x002fea000383ffff */
.L_x_1:
[----:B------:R-:W-:Y:S05]  /*01e0*/  @P0 EXIT ;  /* 0x000000000000094d */ /* 0x000fea0003800000 */
[----:B------:R-:W1:Y:S01]  /*01f0*/  S2UR UR5, SR_CgaCtaId ;  /* 0x00000000000579c3 */ /* 0x000e620000008800 */
[----:B------:R-:W-:-:S07]  /*0200*/  UMOV UR4, 0x400 ;  /* 0x0000040000047882 */ /* 0x000fce0000000000 */
[----:B0-----:R-:W0:Y:S01]  /*0210*/  LDC.64 R2, c[0x0][0x380] ;  /* 0x0000e000ff027b82 */ /* 0x001e220000000a00 */
[----:B-1----:R-:W-:Y:S01]  /*0220*/  ULEA UR4, UR5, UR4, 0x18 ;  /* 0x0000000405047291 */ /* 0x002fe2000f8ec0ff */
[----:B0-----:R-:W-:-:S08]  /*0230*/  IMAD.WIDE.U32 R2, R7, 0x4, R2 ;  /* 0x0000000407027825 */ /* 0x001fd000078e0002 */
[----:B------:R-:W0:Y:S04]  /*0240*/  LDS R5, [UR4] ;  /* 0x00000004ff057984 */ /* 0x000e280008000800 */
[----:B0-----:R-:W-:Y:S01]  /*0250*/  STG.E desc[UR6][R2.64], R5 ;  /* 0x0000000502007986 */ /* 0x001fe2000c101906 */
[----:B------:R-:W-:Y:S05]  /*0260*/  EXIT ;  /* 0x000000000000794d */ /* 0x000fea0003800000 */
.L_x_3:
        /* <DEDUP_REMOVED lines=9> */
.L_x_21:


//--------------------- .text._Z9compute_rPfPKf   --------------------------
	.section	.text._Z9compute_rPfPKf,"ax",@progbits
	.align	128
        .global         _Z9compute_rPfPKf
        .type           _Z9compute_rPfPKf,@function
        .size           _Z9compute_rPfPKf,(.L_x_22 - _Z9compute_rPfPKf)
        .other          _Z9compute_rPfPKf,@"STO_CUDA_ENTRY STV_DEFAULT"
_Z9compute_rPfPKf:
.text._Z9compute_rPfPKf:
        /* <DEDUP_REMOVED lines=8> */
[----:B-1----:R-:W-:-:S04]  /*0080*/  IMAD.WIDE R2, R7, 0x4, R2 ;  /* 0x0000000407027825 */ /* 0x002fc800078e0202 */
[----:B---3--:R-:W-:Y:S02]  /*0090*/  IMAD.WIDE R4, R7, 0x4, R4 ;  /* 0x0000000407047825 */ /* 0x008fe400078e0204 */
[----:B--2---:R-:W2:Y:S04]  /*00a0*/  LDG.E R2, desc[UR4][R2.64] ;  /* 0x0000000402027981 */ /* 0x004ea8000c1e1900 */
[----:B------:R-:W2:Y:S02]  /*00b0*/  LDG.E R7, desc[UR4][R4.64] ;  /* 0x0000000404077981 */ /* 0x000ea4000c1e1900 */
[----:B--2---:R-:W-:-:S04]  /*00c0*/  FADD R7, R2, -R7 ;  /* 0x8000000702077221 */ /* 0x004fc80000000000 */
[----:B------:R-:W-:-:S05]  /*00d0*/  FADD R7, |R7|, -RZ ;  /* 0x800000ff07077221 */ /* 0x000fca0000000200 */
[----:B------:R-:W-:Y:S01]  /*00e0*/  STG.E desc[UR4][R4.64], R7 ;  /* 0x0000000704007986 */ /* 0x000fe2000c101904 */
[----:B------:R-:W-:Y:S05]  /*00f0*/  EXIT ;  /* 0x000000000000794d */ /* 0x000fea0003800000 */
.L_x_4:
        /* <DEDUP_REMOVED lines=16> */
.L_x_22:


//--------------------- .text._Z8naive_gj6MatrixPfS0_S0_ --------------------------
	.section	.text._Z8naive_gj6MatrixPfS0_S0_,"ax",@progbits
	.align	128
        .global         _Z8naive_gj6MatrixPfS0_S0_
        .type           _Z8naive_gj6MatrixPfS0_S0_,@function
        .size           _Z8naive_gj6MatrixPfS0_S0_,(.L_x_19 - _Z8naive_gj6MatrixPfS0_S0_)
        .other          _Z8naive_gj6MatrixPfS0_S0_,@"STO_CUDA_ENTRY STV_DEFAULT"
_Z8naive_gj6MatrixPfS0_S0_:
.text._Z8naive_gj6MatrixPfS0_S0_:
[----:B------:R-:W-:Y:S01]  /*0000*/  LDC R1, c[0x0][0x37c] ;  /* 0x0000df00ff017b82 */ /* 0x000fe20000000800 */
[----:B------:R-:W0:Y:S01]  /*0010*/  S2R R3, SR_TID.X ;  /* 0x0000000000037919 */ /* 0x000e220000002100 */
[----:B------:R-:W1:Y:S06]  /*0020*/  LDCU UR4, c[0x0][0x388] ;  /* 0x00007100ff0477ac */ /* 0x000e6c0008000800 */
[----:B------:R-:W0:Y:S01]  /*0030*/  S2UR UR5, SR_CTAID.X ;  /* 0x00000000000579c3 */ /* 0x000e220000002500 */
[----:B------:R-:W-:Y:S01]  /*0040*/  IMAD.MOV.U32 R4, RZ, RZ, RZ ;  /* 0x000000ffff047224 */ /* 0x000fe200078e00ff */
[----:B------:R-:W2:Y:S06]  /*0050*/  LDCU.64 UR10, c[0x0][0x358] ;  /* 0x00006b00ff0a77ac */ /* 0x000eac0008000a00 */
[----:B------:R-:W0:Y:S01]  /*0060*/  LDC R0, c[0x0][0x360] ;  /* 0x0000d800ff007b82 */ /* 0x000e220000000800 */
[----:B-1----:R-:W-:Y:S01]  /*0070*/  UISETP.GE.AND UP0, UPT, UR4, 0x1, UPT ;  /* 0x000000010400788c */ /* 0x002fe2000bf06270 */
[----:B0-----:R-:W-:-:S08]  /*0080*/  IMAD R3, R0, UR5, R3 ;  /* 0x0000000500037c24 */ /* 0x001fd0000f8e0203 */
[----:B--2---:R-:W-:Y:S05]  /*0090*/  BRA.U !UP0, `(.L_x_5) ;  /* 0x0000000908507547 */ /* 0x004fea000b800000 */
[----:B------:R-:W-:Y:S02]  /*00a0*/  UISETP.GE.U32.AND UP1, UPT, UR4, 0x8, UPT ;  /* 0x000000080400788c */ /* 0x000fe4000bf26070 */
[----:B------:R-:W-:Y:S01]  /*00b0*/  IMAD R0, R3, UR4, RZ ;  /* 0x0000000403007c24 */ /* 0x000fe2000f8e02ff */
[----:B------:R-:W-:Y:S01]  /*00c0*/  ULOP3.LUT UR8, UR4, 0x7, URZ, 0xc0, !UPT ;  /* 0x0000000704087892 */ /* 0x000fe2000f8ec0ff */
[----:B------:R-:W-:-:S03]  /*00d0*/  CS2R R4, SRZ ;  /* 0x0000000000047805 */ /* 0x000fc6000001ff00 */
[----:B------:R-:W-:Y:S02]  /*00e0*/  UISETP.NE.AND UP0, UPT, UR8, URZ, UPT ;  /* 0x000000ff0800728c */ /* 0x000fe4000bf05270 */
[----:B------:R-:W-:Y:S09]  /*00f0*/  BRA.U !UP1, `(.L_x_6) ;  /* 0x0000000509107547 */ /* 0x000ff2000b800000 */
[----:B------:R-:W0:Y:S01]  /*0100*/  LDC.64 R4, c[0x0][0x380] ;  /* 0x0000e000ff047b82 */ /* 0x000e220000000a00 */
[----:B------:R-:W1:Y:S01]  /*0110*/  LDCU.64 UR6, c[0x0][0x390] ;  /* 0x00007200ff0677ac */ /* 0x000e620008000a00 */
[----:B------:R-:W-:Y:S02]  /*0120*/  IMAD.MOV R22, RZ, RZ, -R3 ;  /* 0x000000ffff167224 */ /* 0x000fe400078e0a03 */
[----:B------:R-:W-:Y:S01]  /*0130*/  IMAD.MOV.U32 R2, RZ, RZ, R0 ;  /* 0x000000ffff027224 */ /* 0x000fe200078e0000 */
[----:B------:R-:W-:Y:S02]  /*0140*/  ULOP3.LUT UR4, UR4, 0x7ffffff8, URZ, 0xc0, !UPT ;  /* 0x7ffffff804047892 */ /* 0x000fe4000f8ec0ff */
[----:B-1----:R-:W-:-:S04]  /*0150*/  UIADD3 UR5, UP1, UPT, UR6, 0x10, URZ ;  /* 0x0000001006057890 */ /* 0x002fc8000ff3e0ff */
[----:B------:R-:W-:Y:S01]  /*0160*/  UIADD3.X UR6, UPT, UPT, URZ, UR7, URZ, UP1, !UPT ;  /* 0x00000007ff067290 */ /* 0x000fe20008ffe4ff */
[----:B0-----:R-:W-:Y:S01]  /*0170*/  IMAD.WIDE R4, R0, 0x4, R4 ;  /* 0x0000000400047825 */ /* 0x001fe200078e0204 */
[----:B------:R-:W-:Y:S02]  /*0180*/  MOV R10, UR5 ;  /* 0x00000005000a7c02 */ /* 0x000fe40008000f00 */
[----:B------:R-:W-:Y:S01]  /*0190*/  IADD3 R12, P0, PT, R4, 0x10, RZ ;  /* 0x00000010040c7810 */ /* 0x000fe20007f1e0ff */
[----:B------:R-:W-:Y:S02]  /*01a0*/  HFMA2 R4, -RZ, RZ, 0, 0 ;  /* 0x00000000ff047431 */ /* 0x000fe400000001ff */
[----:B------:R-:W-:Y:S02]  /*01b0*/  IMAD.U32 R7, RZ, RZ, UR6 ;  /* 0x00000006ff077e24 */ /* 0x000fe4000f8e00ff */
[----:B------:R-:W-:Y:S02]  /*01c0*/  IMAD.X R13, RZ, RZ, R5, P0 ;  /* 0x000000ffff0d7224 */ /* 0x000fe400000e0605 */
[----:B------:R-:W-:Y:S01]  /*01d0*/  IMAD.U32 R5, RZ, RZ, UR4 ;  /* 0x00000004ff057e24 */ /* 0x000fe2000f8e00ff */
[----:B------:R-:W-:-:S06]  /*01e0*/  UMOV UR4, URZ ;  /* 0x000000ff00047c82 */ /* 0x000fcc0008000000 */
.L_x_7:
[----:B------:R-:W-:Y:S01]  /*01f0*/  ISETP.NE.AND P6, PT, R22, RZ, PT ;  /* 0x000000ff1600720c */ /* 0x000fe20003fc5270 */
[----:B------:R-:W-:-:S12]  /*0200*/  IMAD.MOV.U32 R6, RZ, RZ, R10 ;  /* 0x000000ffff067224 */ /* 0x000fd800078e000a */
[----:B------:R-:W0:Y:S01]  /*0210*/  @P6 LDC.64 R8, c[0x0][0x380] ;  /* 0x0000e000ff086b82 */ /* 0x000e220000000a00 */
[----:B------:R-:W2:Y:S01]  /*0220*/  @P6 LDG.E R10, desc[UR10][R6.64+-0x10] ;  /* 0xfffff00a060a6981 */ /* 0x000ea2000c1e1900 */
[----:B0-----:R-:W-:-:S05]  /*0230*/  @P6 IMAD.WIDE R8, R2, 0x4, R8 ;  /* 0x0000000402086825 */ /* 0x001fca00078e0208 */
[----:B------:R0:W2:Y:S01]  /*0240*/  @P6 LDG.E R11, desc[UR10][R8.64] ;  /* 0x0000000a080b6981 */ /* 0x0000a2000c1e1900 */
[----:B------:R-:W-:Y:S02]  /*0250*/  UIADD3 UR5, UPT, UPT, UR4, 0x1, URZ ;  /* 0x0000000104057890 */ /* 0x000fe4000fffe0ff */
[----:B------:R-:W-:-:S04]  /*0260*/  UIADD3 UR6, UPT, UPT, UR4, 0x2, URZ ;  /* 0x0000000204067890 */ /* 0x000fc8000fffe0ff */
[C---:B------:R-:W-:Y:S01]  /*0270*/  ISETP.NE.AND P0, PT, R3.reuse, UR5, PT ;  /* 0x0000000503007c0c */ /* 0x040fe2000bf05270 */
[----:B------:R-:W-:Y:S01]  /*0280*/  UIADD3 UR5, UPT, UPT, UR4, 0x3, URZ ;  /* 0x0000000304057890 */ /* 0x000fe2000fffe0ff */
[C---:B------:R-:W-:Y:S01]  /*0290*/  ISETP.NE.AND P1, PT, R3.reuse, UR6, PT ;  /* 0x0000000603007c0c */ /* 0x040fe2000bf25270 */
[----:B------:R-:W-:Y:S01]  /*02a0*/  UIADD3 UR6, UPT, UPT, UR4, 0x4, URZ ;  /* 0x0000000404067890 */ /* 0x000fe2000fffe0ff */
[----:B0-----:R-:W-:Y:S01]  /*02b0*/  MOV R8, R12 ;  /* 0x0000000c00087202 */ /* 0x001fe20000000f00 */
[----:B------:R-:W-:Y:S02]  /*02c0*/  IMAD.MOV.U32 R9, RZ, RZ, R13 ;  /* 0x000000ffff097224 */ /* 0x000fe400078e000d */
[C---:B------:R-:W-:Y:S01]  /*02d0*/  ISETP.NE.AND P2, PT, R3.reuse, UR5, PT ;  /* 0x0000000503007c0c */ /* 0x040fe2000bf45270 */
[----:B------:R-:W-:Y:S01]  /*02e0*/  UIADD3 UR5, UPT, UPT, UR4, 0x5, URZ ;  /* 0x0000000504057890 */ /* 0x000fe2000fffe0ff */
[----:B------:R-:W-:Y:S01]  /*02f0*/  ISETP.NE.AND P3, PT, R3, UR6, PT ;  /* 0x0000000603007c0c */ /* 0x000fe2000bf65270 */
[----:B------:R-:W-:-:S03]  /*0300*/  UIADD3 UR7, UPT, UPT, UR4, 0x6, URZ ;  /* 0x0000000604077890 */ /* 0x000fc6000fffe0ff */
[----:B------:R-:W3:Y:S01]  /*0310*/  @P0 LDG.E R13, desc[UR10][R8.64+-0xc] ;  /* 0xfffff40a080d0981 */ /* 0x000ee2000c1e1900 */
[----:B------:R-:W-:-:S03]  /*0320*/  ISETP.NE.AND P4, PT, R3, UR5, PT ;  /* 0x0000000503007c0c */ /* 0x000fc6000bf85270 */
[----:B------:R-:W3:Y:S01]  /*0330*/  @P0 LDG.E R12, desc[UR10][R6.64+-0xc] ;  /* 0xfffff40a060c0981 */ /* 0x000ee2000c1e1900 */
[----:B------:R-:W-:-:S03]  /*0340*/  UIADD3 UR5, UPT, UPT, UR4, 0x7, URZ ;  /* 0x0000000704057890 */ /* 0x000fc6000fffe0ff */
[----:B------:R-:W4:Y:S01]  /*0350*/  @P1 LDG.E R15, desc[UR10][R8.64+-0x8] ;  /* 0xfffff80a080f1981 */ /* 0x000f22000c1e1900 */
[----:B------:R-:W-:-:S03]  /*0360*/  ISETP.NE.AND P5, PT, R3, UR7, PT ;  /* 0x0000000703007c0c */ /* 0x000fc6000bfa5270 */
[----:B------:R-:W4:Y:S04]  /*0370*/  @P1 LDG.E R14, desc[UR10][R6.64+-0x8] ;  /* 0xfffff80a060e1981 */ /* 0x000f28000c1e1900 */
[----:B------:R-:W5:Y:S04]  /*0380*/  @P2 LDG.E R17, desc[UR10][R8.64+-0x4] ;  /* 0xfffffc0a08112981 */ /* 0x000f68000c1e1900 */
[----:B------:R-:W5:Y:S04]  /*0390*/  @P2 LDG.E R16, desc[UR10][R6.64+-0x4] ;  /* 0xfffffc0a06102981 */ /* 0x000f68000c1e1900 */
[----:B------:R-:W5:Y:S04]  /*03a0*/  @P4 LDG.E R19, desc[UR10][R8.64+0x4] ;  /* 0x0000040a08134981 */ /* 0x000f68000c1e1900 */
[----:B------:R-:W5:Y:S04]  /*03b0*/  @P4 LDG.E R18, desc[UR10][R6.64+0x4] ;  /* 0x0000040a06124981 */ /* 0x000f68000c1e1900 */
[----:B------:R-:W5:Y:S04]  /*03c0*/  @P5 LDG.E R21, desc[UR10][R8.64+0x8] ;  /* 0x0000080a08155981 */ /* 0x000f68000c1e1900 */
[----:B------:R-:W5:Y:S01]  /*03d0*/  @P5 LDG.E R20, desc[UR10][R6.64+0x8] ;  /* 0x0000080a06145981 */ /* 0x000f62000c1e1900 */
[----:B--2---:R-:W-:Y:S01]  /*03e0*/  @P6 FFMA R4, R11, R10, R4 ;  /* 0x0000000a0b046223 */ /* 0x004fe20000000004 */
[----:B------:R-:W-:-:S02]  /*03f0*/  ISETP.NE.AND P6, PT, R3, UR5, PT ;  /* 0x0000000503007c0c */ /* 0x000fc4000bfc5270 */
[----:B------:R-:W2:Y:S04]  /*0400*/  @P3 LDG.E R11, desc[UR10][R8.64] ;  /* 0x0000000a080b3981 */ /* 0x000ea8000c1e1900 */
[----:B------:R-:W2:Y:S07]  /*0410*/  @P3 LDG.E R10, desc[UR10][R6.64] ;  /* 0x0000000a060a3981 */ /* 0x000eae000c1e1900 */
[----:B------:R-:W2:Y:S04]  /*0420*/  @P6 LDG.E R23, desc[UR10][R8.64+0xc] ;  /* 0x00000c0a08176981 */ /* 0x000ea8000c1e1900 */
[----:B------:R0:W2:Y:S01]  /*0430*/  @P6 LDG.E R24, desc[UR10][R6.64+0xc] ;  /* 0x00000c0a06186981 */ /* 0x0000a2000c1e1900 */
[----:B------:R-:W-:Y:S01]  /*0440*/  UIADD3 UR4, UPT, UPT, UR4, 0x8, URZ ;  /* 0x0000000804047890 */ /* 0x000fe2000fffe0ff */
[----:B---3--:R-:W-:-:S05]  /*0450*/  @P0 FFMA R4, R13, R12, R4 ;  /* 0x0000000c0d040223 */ /* 0x008fca0000000004 */
[----:B------:R-:W-:Y:S01]  /*0460*/  ISETP.NE.AND P0, PT, R5, UR4, PT ;  /* 0x0000000405007c0c */ /* 0x000fe2000bf05270 */
[----:B----4-:R-:W-:-:S04]  /*0470*/  @P1 FFMA R4, R15, R14, R4 ;  /* 0x0000000e0f041223 */ /* 0x010fc80000000004 */
[----:B-----5:R-:W-:Y:S01]  /*0480*/  @P2 FFMA R4, R17, R16, R4 ;  /* 0x0000001011042223 */ /* 0x020fe20000000004 */
[----:B------:R-:W-:Y:S01]  /*0490*/  IADD3 R12, P2, PT, R8, 0x20, RZ ;  /* 0x00000020080c7810 */ /* 0x000fe20007f5e0ff */
[----:B------:R-:W-:Y:S02]  /*04a0*/  VIADD R22, R22, 0x8 ;  /* 0x0000000816167836 */ /* 0x000fe40000000000 */
[----:B------:R-:W-:Y:S01]  /*04b0*/  VIADD R2, R2, 0x8 ;  /* 0x0000000802027836 */ /* 0x000fe20000000000 */
[----:B------:R-:W-:Y:S01]  /*04c0*/  IADD3.X R13, PT, PT, RZ, R9, RZ, P2, !PT ;  /* 0x00000009ff0d7210 */ /* 0x000fe200017fe4ff */
[----:B--2---:R-:W-:Y:S01]  /*04d0*/  @P3 FFMA R4, R11, R10, R4 ;  /* 0x0000000a0b043223 */ /* 0x004fe20000000004 */
[----:B------:R-:W-:-:S03]  /*04e0*/  IADD3 R10, P1, PT, R6, 0x20, RZ ;  /* 0x00000020060a7810 */ /* 0x000fc60007f3e0ff */
[----:B------:R-:W-:-:S04]  /*04f0*/  @P4 FFMA R4, R19, R18, R4 ;  /* 0x0000001213044223 */ /* 0x000fc80000000004 */
[----:B------:R-:W-:Y:S01]  /*0500*/  @P5 FFMA R4, R21, R20, R4 ;  /* 0x0000001415045223 */ /* 0x000fe20000000004 */
[----:B0-----:R-:W-:-:S03]  /*0510*/  IMAD.X R7, RZ, RZ, R7, P1 ;  /* 0x000000ffff077224 */ /* 0x001fc600008e0607 */
[----:B------:R-:W-:Y:S01]  /*0520*/  @P6 FFMA R4, R23, R24, R4 ;  /* 0x0000001817046223 */ /* 0x000fe20000000004 */
[----:B------:R-:W-:Y:S06]  /*0530*/  @P0 BRA `(.L_x_7) ;  /* 0xfffffffc002c0947 */ /* 0x000fec000383ffff */
.L_x_6:
[----:B------:R-:W-:Y:S05]  /*0540*/  BRA.U !UP0, `(.L_x_5) ;  /* 0x0000000508247547 */ /* 0x000fea000b800000 */
[----:B------:R-:W0:Y:S01]  /*0550*/  LDC R2, c[0x0][0x388] ;  /* 0x0000e200ff027b82 */ /* 0x000e220000000800 */
[----:B------:R-:W-:Y:S01]  /*0560*/  UISETP.GE.U32.AND UP0, UPT, UR8, 0x4, UPT ;  /* 0x000000040800788c */ /* 0x000fe2000bf06070 */
[----:B0-----:R-:W-:-:S04]  /*0570*/  LOP3.LUT R19, R2, 0x3, RZ, 0xc0, !PT ;  /* 0x0000000302137812 */ /* 0x001fc800078ec0ff */
[----:B------:R-:W-:-:S04]  /*0580*/  ISETP.NE.AND P4, PT, R19, RZ, PT ;  /* 0x000000ff1300720c */ /* 0x000fc80003f85270 */
[----:B------:R-:W-:Y:S09]  /*0590*/  BRA.U !UP0, `(.L_x_8) ;  /* 0x0000000108787547 */ /* 0x000ff2000b800000 */
[C---:B------:R-:W-:Y:S01]  /*05a0*/  ISETP.NE.AND P0, PT, R5.reuse, R3, PT ;  /* 0x000000030500720c */ /* 0x040fe20003f05270 */
[----:B------:R-:W0:Y:S01]  /*05b0*/  LDC.64 R8, c[0x0][0x390] ;  /* 0x0000e400ff087b82 */ /* 0x000e220000000a00 */
[----:B------:R-:W1:Y:S01]  /*05c0*/  LDCU.64 UR4, c[0x0][0x380] ;  /* 0x00007000ff0477ac */ /* 0x000e620008000a00 */
[C---:B------:R-:W-:Y:S01]  /*05d0*/  IADD3 R6, PT, PT, R5.reuse, 0x1, RZ ;  /* 0x0000000105067810 */ /* 0x040fe20007ffe0ff */
[C---:B------:R-:W-:Y:S01]  /*05e0*/  VIADD R12, R5.reuse, 0x2 ;  /* 0x00000002050c7836 */ /* 0x040fe20000000000 */
[----:B------:R-:W-:Y:S02]  /*05f0*/  IADD3 R13, P3, PT, R0, R5, RZ ;  /* 0x00000005000d7210 */ /* 0x000fe40007f7e0ff */
[-C--:B------:R-:W-:Y:S02]  /*0600*/  ISETP.NE.AND P1, PT, R6, R3.reuse, PT ;  /* 0x000000030600720c */ /* 0x080fe40003f25270 */
[----:B------:R-:W-:Y:S02]  /*0610*/  ISETP.NE.AND P2, PT, R12, R3, PT ;  /* 0x000000030c00720c */ /* 0x000fe40003f45270 */
[----:B------:R-:W-:-:S02]  /*0620*/  IADD3 R12, PT, PT, R5, 0x3, RZ ;  /* 0x00000003050c7810 */ /* 0x000fc40007ffe0ff */
[----:B------:R-:W2:Y:S01]  /*0630*/  @P0 LDC.64 R10, c[0x0][0x380] ;  /* 0x0000e000ff0a0b82 */ /* 0x000ea20000000a00 */
[C---:B------:R-:W-:Y:S01]  /*0640*/  @P0 IMAD.IADD R7, R0.reuse, 0x1, R5 ;  /* 0x0000000100070824 */ /* 0x040fe200078e0205 */
[----:B------:R-:W-:Y:S02]  /*0650*/  LEA.HI.X.SX32 R14, R0, RZ, 0x1, P3 ;  /* 0x000000ff000e7211 */ /* 0x000fe400018f0eff */
[----:B------:R-:W-:Y:S02]  /*0660*/  ISETP.NE.AND P3, PT, R12, R3, PT ;  /* 0x000000030c00720c */ /* 0x000fe40003f65270 */
[----:B-1----:R-:W-:Y:S01]  /*0670*/  LEA R6, P5, R13, UR4, 0x2 ;  /* 0x000000040d067c11 */ /* 0x002fe2000f8a10ff */
[----:B0-----:R-:W-:-:S05]  /*0680*/  IMAD.WIDE.U32 R8, R5, 0x4, R8 ;  /* 0x0000000405087825 */ /* 0x001fca00078e0008 */
[----:B------:R-:W3:Y:S04]  /*0690*/  @P0 LDG.E R12, desc[UR10][R8.64] ;  /* 0x0000000a080c0981 */ /* 0x000ee8000c1e1900 */
[----:B------:R-:W4:Y:S01]  /*06a0*/  @P2 LDG.E R16, desc[UR10][R8.64+0x8] ;  /* 0x0000080a08102981 */ /* 0x000f22000c1e1900 */
[----:B--2---:R-:W-:Y:S01]  /*06b0*/  @P0 IMAD.WIDE R10, R7, 0x4, R10 ;  /* 0x00000004070a0825 */ /* 0x004fe200078e020a */
[----:B------:R-:W-:Y:S02]  /*06c0*/  LEA.HI.X R7, R13, UR5, R14, 0x2, P5 ;  /* 0x000000050d077c11 */ /* 0x000fe4000a8f140e */
[----:B------:R-:W2:Y:S04]  /*06d0*/  @P3 LDG.E R18, desc[UR10][R8.64+0xc] ;  /* 0x00000c0a08123981 */ /* 0x000ea8000c1e1900 */
[----:B------:R-:W3:Y:S04]  /*06e0*/  @P0 LDG.E R11, desc[UR10][R10.64] ;  /* 0x0000000a0a0b0981 */ /* 0x000ee8000c1e1900 */
[----:B------:R-:W5:Y:S04]  /*06f0*/  @P1 LDG.E R14, desc[UR10][R8.64+0x4] ;  /* 0x0000040a080e1981 */ /* 0x000f68000c1e1900 */
[----:B------:R-:W5:Y:S04]  /*0700*/  @P1 LDG.E R13, desc[UR10][R6.64+0x4] ;  /* 0x0000040a060d1981 */ /* 0x000f68000c1e1900 */
[----:B------:R-:W4:Y:S04]  /*0710*/  @P2 LDG.E R15, desc[UR10][R6.64+0x8] ;  /* 0x0000080a060f2981 */ /* 0x000f28000c1e1900 */
[----:B------:R-:W2:Y:S01]  /*0720*/  @P3 LDG.E R17, desc[UR10][R6.64+0xc] ;  /* 0x00000c0a06113981 */ /* 0x000ea2000c1e1900 */
[----:B------:R-:W-:-:S02]  /*0730*/  VIADD R5, R5, 0x4 ;  /* 0x0000000405057836 */ /* 0x000fc40000000000 */
[----:B---3--:R-:W-:-:S04]  /*0740*/  @P0 FFMA R4, R11, R12, R4 ;  /* 0x0000000c0b040223 */ /* 0x008fc80000000004 */
[----:B-----5:R-:W-:-:S04]  /*0750*/  @P1 FFMA R4, R13, R14, R4 ;  /* 0x0000000e0d041223 */ /* 0x020fc80000000004 */
[----:B----4-:R-:W-:-:S04]  /*0760*/  @P2 FFMA R4, R15, R16, R4 ;  /* 0x000000100f042223 */ /* 0x010fc80000000004 */
[----:B--2---:R-:W-:-:S07]  /*0770*/  @P3 FFMA R4, R17, R18, R4 ;  /* 0x0000001211043223 */ /* 0x004fce0000000004 */
.L_x_8:
[----:B------:R-:W-:Y:S05]  /*0780*/  @!P4 BRA `(.L_x_5) ;  /* 0x000000000094c947 */ /* 0x000fea0003800000 */
[----:B------:R-:W-:Y:S02]  /*0790*/  ISETP.NE.AND P0, PT, R19, 0x1, PT ;  /* 0x000000011300780c */ /* 0x000fe40003f05270 */
[----:B------:R-:W-:-:S11]  /*07a0*/  LOP3.LUT R12, R2, 0x1, RZ, 0xc0, !PT ;  /* 0x00000001020c7812 */ /* 0x000fd600078ec0ff */
[----:B------:R-:W-:Y:S05]  /*07b0*/  @!P0 BRA `(.L_x_9) ;  /* 0x0000000000548947 */ /* 0x000fea0003800000 */
[C---:B------:R-:W-:Y:S01]  /*07c0*/  VIADD R2, R5.reuse, 0x1 ;  /* 0x0000000105027836 */ /* 0x040fe20000000000 */
[-C--:B------:R-:W-:Y:S01]  /*07d0*/  ISETP.NE.AND P0, PT, R5, R3.reuse, PT ;  /* 0x000000030500720c */ /* 0x080fe20003f05270 */
[----:B------:R-:W0:Y:S03]  /*07e0*/  LDC.64 R6, c[0x0][0x390] ;  /* 0x0000e400ff067b82 */ /* 0x000e260000000a00 */
[----:B------:R-:W-:-:S09]  /*07f0*/  ISETP.NE.AND P1, PT, R2, R3, PT ;  /* 0x000000030200720c */ /* 0x000fd20003f25270 */
[----:B------:R-:W1:Y:S01]  /*0800*/  @P0 LDC.64 R10, c[0x0][0x380] ;  /* 0x0000e000ff0a0b82 */ /* 0x000e620000000a00 */
[----:B------:R-:W-:-:S03]  /*0810*/  @P0 IADD3 R15, PT, PT, R0, R5, RZ ;  /* 0x00000005000f0210 */ /* 0x000fc60007ffe0ff */
[----:B------:R-:W-:Y:S02]  /*0820*/  @P1 SHF.R.S32.HI R13, RZ, 0x1f, R5 ;  /* 0x0000001fff0d1819 */ /* 0x000fe40000011405 */
[C---:B------:R-:W-:Y:S02]  /*0830*/  @P1 IADD3 R17, P2, PT, R0.reuse, R5, RZ ;  /* 0x0000000500111210 */ /* 0x040fe40007f5e0ff */
[----:B------:R-:W2:Y:S02]  /*0840*/  @P1 LDC.64 R8, c[0x0][0x380] ;  /* 0x0000e000ff081b82 */ /* 0x000ea40000000a00 */
[----:B------:R-:W-:Y:S01]  /*0850*/  @P1 LEA.HI.X.SX32 R2, R0, R13, 0x1, P2 ;  /* 0x0000000d00021211 */ /* 0x000fe200010f0eff */
[----:B0-----:R-:W-:-:S05]  /*0860*/  IMAD.WIDE.U32 R6, R5, 0x4, R6 ;  /* 0x0000000405067825 */ /* 0x001fca00078e0006 */
[----:B------:R-:W3:Y:S01]  /*0870*/  @P0 LDG.E R13, desc[UR10][R6.64] ;  /* 0x0000000a060d0981 */ /* 0x000ee2000c1e1900 */
[----:B-1----:R-:W-:-:S06]  /*0880*/  @P0 IMAD.WIDE R10, R15, 0x4, R10 ;  /* 0x000000040f0a0825 */ /* 0x002fcc00078e020a */
[----:B------:R-:W3:Y:S01]  /*0890*/  @P0 LDG.E R11, desc[UR10][R10.64] ;  /* 0x0000000a0a0b0981 */ /* 0x000ee2000c1e1900 */
[----:B--2---:R-:W-:-:S04]  /*08a0*/  @P1 LEA R8, P2, R17, R8, 0x2 ;  /* 0x0000000811081211 */ /* 0x004fc800078410ff */
[----:B------:R-:W-:Y:S02]  /*08b0*/  @P1 LEA.HI.X R9, R17, R9, R2, 0x2, P2 ;  /* 0x0000000911091211 */ /* 0x000fe400010f1402 */
[----:B------:R-:W2:Y:S04]  /*08c0*/  @P1 LDG.E R2, desc[UR10][R6.64+0x4] ;  /* 0x0000040a06021981 */ /* 0x000ea8000c1e1900 */
[----:B------:R-:W2:Y:S01]  /*08d0*/  @P1 LDG.E R9, desc[UR10][R8.64+0x4] ;  /* 0x0000040a08091981 */ /* 0x000ea2000c1e1900 */
[----:B------:R-:W-:Y:S02]  /*08e0*/  VIADD R5, R5, 0x2 ;  /* 0x0000000205057836 */ /* 0x000fe40000000000 */
[----:B---3--:R-:W-:-:S04]  /*08f0*/  @P0 FFMA R4, R11, R13, R4 ;  /* 0x0000000d0b040223 */ /* 0x008fc80000000004 */
[----:B--2---:R-:W-:-:S07]  /*0900*/  @P1 FFMA R4, R9, R2, R4 ;  /* 0x0000000209041223 */ /* 0x004fce0000000004 */
.L_x_9:
[----:B------:R-:W-:Y:S01]  /*0910*/  ISETP.NE.AND P0, PT, R5, R3, PT ;  /* 0x000000030500720c */ /* 0x000fe20003f05270 */
[----:B------:R-:W-:Y:S03]  /*0920*/  BSSY.RECONVERGENT B0, `(.L_x_5) ;  /* 0x000000b000007945 */ /* 0x000fe60003800200 */
[----:B------:R-:W-:-:S13]  /*0930*/  ISETP.NE.U32.OR P0, PT, R12, 0x1, !P0 ;  /* 0x000000010c00780c */ /* 0x000fda0004705470 */
[----:B------:R-:W-:Y:S05]  /*0940*/  @P0 BRA `(.L_x_10) ;  /* 0x0000000000200947 */ /* 0x000fea0003800000 */
[----:B------:R-:W0:Y:S01]  /*0950*/  LDC.64 R6, c[0x0][0x380] ;  /* 0x0000e000ff067b82 */ /* 0x000e220000000a00 */
[----:B------:R-:W-:-:S07]  /*0960*/  IMAD.IADD R11, R0, 0x1, R5 ;  /* 0x00000001000b7824 */ /* 0x000fce00078e0205 */
[----:B------:R-:W1:Y:S01]  /*0970*/  LDC.64 R8, c[0x0][0x390] ;  /* 0x0000e400ff087b82 */ /* 0x000e620000000a00 */
[----:B0-----:R-:W-:-:S06]  /*0980*/  IMAD.WIDE R6, R11, 0x4, R6 ;  /* 0x000000040b067825 */ /* 0x001fcc00078e0206 */
[----:B------:R-:W2:Y:S01]  /*0990*/  LDG.E R7, desc[UR10][R6.64] ;  /* 0x0000000a06077981 */ /* 0x000ea2000c1e1900 */
[----:B-1----:R-:W-:-:S06]  /*09a0*/  IMAD.WIDE.U32 R8, R5, 0x4, R8 ;  /* 0x0000000405087825 */ /* 0x002fcc00078e0008 */
[----:B------:R-:W2:Y:S02]  /*09b0*/  LDG.E R8, desc[UR10][R8.64] ;  /* 0x0000000a08087981 */ /* 0x000ea4000c1e1900 */
[----:B--2---:R-:W-:-:S07]  /*09c0*/  FFMA R4, R7, R8, R4 ;  /* 0x0000000807047223 */ /* 0x004fce0000000004 */
.L_x_10:
[----:B------:R-:W-:Y:S05]  /*09d0*/  BSYNC.RECONVERGENT B0 ;  /* 0x0000000000007941 */ /* 0x000fea0003800200 */
.L_x_5:
[----:B------:R-:W0:Y:S01]  /*09e0*/  LDC.64 R6, c[0x0][0x380] ;  /* 0x0000e000ff067b82 */ /* 0x000e220000000a00 */
[----:B------:R-:W1:Y:S02]  /*09f0*/  LDCU UR4, c[0x0][0x388] ;  /* 0x00007100ff0477ac */ /* 0x000e640008000800 */
[----:B-1----:R-:W-:-:S04]  /*0a00*/  IMAD R5, R3, UR4, R3 ;  /* 0x0000000403057c24 */ /* 0x002fc8000f8e0203 */
[----:B0-----:R-:W-:-:S05]  /*0a10*/  IMAD.WIDE R6, R5, 0x4, R6 ;  /* 0x0000000405067825 */ /* 0x001fca00078e0206 */
[----:B------:R-:W2:Y:S01]  /*0a20*/  LDG.E R0, desc[UR10][R6.64] ;  /* 0x0000000a06007981 */ /* 0x000ea2000c1e1900 */
[----:B------:R-:W-:Y:S01]  /*0a30*/  BSSY.RECONVERGENT B0, `(.L_x_11) ;  /* 0x000000c000007945 */ /* 0x000fe20003800200 */
[----:B--2---:R-:W-:-:S04]  /*0a40*/  IADD3 R2, PT, PT, R0, 0x1800000, RZ ;  /* 0x0180000000027810 */ /* 0x004fc80007ffe0ff */
[----:B------:R-:W-:-:S04]  /*0a50*/  LOP3.LUT R2, R2, 0x7f800000, RZ, 0xc0, !PT ;  /* 0x7f80000002027812 */ /* 0x000fc800078ec0ff */
[----:B------:R-:W-:-:S13]  /*0a60*/  ISETP.GT.U32.AND P0, PT, R2, 0x1ffffff, PT ;  /* 0x01ffffff0200780c */ /* 0x000fda0003f04070 */
[----:B------:R-:W-:Y:S05]  /*0a70*/  @P0 BRA `(.L_x_12) ;  /* 0x00000000000c0947 */ /* 0x000fea0003800000 */
[----:B------:R-:W-:-:S07]  /*0a80*/  MOV R6, 0xaa0 ;  /* 0x00000aa000067802 */ /* 0x000fce0000000f00 */
[----:B------:R-:W-:Y:S05]  /*0a90*/  CALL.REL.NOINC `($__internal_0_$__cuda_sm20_rcp_rn_f32_slowpath) ;  /* 0x00000000003c7944 */ /* 0x000fea0003c00000 */
[----:B------:R-:W-:Y:S05]  /*0aa0*/  BRA `(.L_x_13) ;  /* 0x0000000000107947 */ /* 0x000fea0003800000 */
.L_x_12:
[----:B------:R-:W0:Y:S02]  /*0ab0*/  MUFU.RCP R5, R0 ;  /* 0x0000000000057308 */ /* 0x000e240000001000 */
[----:B0-----:R-:W-:-:S04]  /*0ac0*/  FFMA R2, R0, R5, -1 ;  /* 0xbf80000000027423 */ /* 0x001fc80000000005 */
[----:B------:R-:W-:-:S04]  /*0ad0*/  FADD.FTZ R2, -R2, -RZ ;  /* 0x800000ff02027221 */ /* 0x000fc80000010100 */
[----:B------:R-:W-:-:S07]  /*0ae0*/  FFMA R5, R5, R2, R5 ;  /* 0x0000000205057223 */ /* 0x000fce0000000005 */
.L_x_13:
[----:B------:R-:W-:Y:S05]  /*0af0*/  BSYNC.RECONVERGENT B0 ;  /* 0x0000000000007941 */ /* 0x000fea0003800200 */
.L_x_11:
[----:B------:R-:W0:Y:S08]  /*0b00*/  LDC.64 R6, c[0x0][0x3a0] ;  /* 0x0000e800ff067b82 */ /* 0x000e300000000a00 */
[----:B------:R-:W1:Y:S01]  /*0b10*/  LDC.64 R8, c[0x0][0x398] ;  /* 0x0000e600ff087b82 */ /* 0x000e620000000a00 */
[----:B0-----:R-:W-:-:S06]  /*0b20*/  IMAD.WIDE R6, R3, 0x4, R6 ;  /* 0x0000000403067825 */ /* 0x001fcc00078e0206 */
[----:B------:R-:W2:Y:S01]  /*0b30*/  LDG.E R7, desc[UR10][R6.64] ;  /* 0x0000000a06077981 */ /* 0x000ea2000c1e1900 */
[----:B-1----:R-:W-:-:S04]  /*0b40*/  IMAD.WIDE R2, R3, 0x4, R8 ;  /* 0x0000000403027825 */ /* 0x002fc800078e0208 */
[----:B--2---:R-:W-:-:S04]  /*0b50*/  FADD R4, R7, -R4 ;  /* 0x8000000407047221 */ /* 0x004fc80000000000 */
[----:B------:R-:W-:-:S05]  /*0b60*/  FMUL R5, R4, R5 ;  /* 0x0000000504057220 */ /* 0x000fca0000400000 */
[----:B------:R-:W-:Y:S01]  /*0b70*/  STG.E desc[UR10][R2.64], R5 ;  /* 0x0000000502007986 */ /* 0x000fe2000c10190a */
[----:B------:R-:W-:Y:S05]  /*0b80*/  EXIT ;  /* 0x000000000000794d */ /* 0x000fea0003800000 */
        .weak           $__internal_0_$__cuda_sm20_rcp_rn_f32_slowpath
        .type           $__internal_0_$__cuda_sm20_rcp_rn_f32_slowpath,@function
        .size           $__internal_0_$__cuda_sm20_rcp_rn_f32_slowpath,(.L_x_19 - $__internal_0_$__cuda_sm20_rcp_rn_f32_slowpath)
$__internal_0_$__cuda_sm20_rcp_rn_f32_slowpath:
[----:B------:R-:W-:Y:S01]  /*0b90*/  IMAD.SHL.U32 R2, R0, 0x2, RZ ;  /* 0x0000000200027824 */ /* 0x000fe200078e00ff */
[----:B------:R-:W-:Y:S04]  /*0ba0*/  BSSY.RECONVERGENT B1, `(.L_x_14) ;  /* 0x0000030000017945 */ /* 0x000fe80003800200 */
[----:B------:R-:W-:-:S04]  /*0bb0*/  SHF.R.U32.HI R2, RZ, 0x18, R2 ;  /* 0x00000018ff027819 */ /* 0x000fc80000011602 */
[----:B------:R-:W-:-:S13]  /*0bc0*/  ISETP.NE.U32.AND P0, PT, R2, RZ, PT ;  /* 0x000000ff0200720c */ /* 0x000fda0003f05070 */
[----:B------:R-:W-:Y:S05]  /*0bd0*/  @P0 BRA `(.L_x_15) ;  /* 0x0000000000280947 */ /* 0x000fea0003800000 */
[----:B------:R-:W-:-:S05]  /*0be0*/  IMAD.SHL.U32 R2, R0, 0x2, RZ ;  /* 0x0000000200027824 */ /* 0x000fca00078e00ff */
[----:B------:R-:W-:-:S13]  /*0bf0*/  ISETP.NE.AND P0, PT, R2, RZ, PT ;  /* 0x000000ff0200720c */ /* 0x000fda0003f05270 */
[----:B------:R-:W-:Y:S01]  /*0c00*/  @P0 FFMA R7, R0, 1.84467440737095516160e+19, RZ ;  /* 0x5f80000000070823 */ /* 0x000fe200000000ff */
[----:B------:R-:W-:Y:S08]  /*0c10*/  @!P0 MUFU.RCP R5, R0 ;  /* 0x0000000000058308 */ /* 0x000ff00000001000 */
[----:B------:R-:W0:Y:S02]  /*0c20*/  @P0 MUFU.RCP R2, R7 ;  /* 0x0000000700020308 */ /* 0x000e240000001000 */
[----:B0-----:R-:W-:-:S04]  /*0c30*/  @P0 FFMA R8, R7, R2, -1 ;  /* 0xbf80000007080423 */ /* 0x001fc80000000002 */
[----:B------:R-:W-:-:S04]  /*0c40*/  @P0 FADD.FTZ R9, -R8, -RZ ;  /* 0x800000ff08090221 */ /* 0x000fc80000010100 */
[----:B------:R-:W-:-:S04]  /*0c50*/  @P0 FFMA R2, R2, R9, R2 ;  /* 0x0000000902020223 */ /* 0x000fc80000000002 */
[----:B------:R-:W-:Y:S01]  /*0c60*/  @P0 FFMA R5, R2, 1.84467440737095516160e+19, RZ ;  /* 0x5f80000002050823 */ /* 0x000fe200000000ff */
[----:B------:R-:W-:Y:S06]  /*0c70*/  BRA `(.L_x_16) ;  /* 0x0000000000887947 */ /* 0x000fec0003800000 */
.L_x_15:
[----:B------:R-:W-:-:S04]  /*0c80*/  IADD3 R5, PT, PT, R2, -0xfd, RZ ;  /* 0xffffff0302057810 */ /* 0x000fc80007ffe0ff */
[----:B------:R-:W-:-:S13]  /*0c90*/  ISETP.GT.U32.AND P0, PT, R5, 0x1, PT ;  /* 0x000000010500780c */ /* 0x000fda0003f04070 */
[----:B------:R-:W-:Y:S05]  /*0ca0*/  @P0 BRA `(.L_x_17) ;  /* 0x0000000000780947 */ /* 0x000fea0003800000 */
[----:B------:R-:W-:Y:S01]  /*0cb0*/  LOP3.LUT R7, R0, 0x7fffff, RZ, 0xc0, !PT ;  /* 0x007fffff00077812 */ /* 0x000fe200078ec0ff */
[----:B------:R-:W-:-:S03]  /*0cc0*/  IMAD.MOV.U32 R12, RZ, RZ, 0x3 ;  /* 0x00000003ff0c7424 */ /* 0x000fc600078e00ff */
[----:B------:R-:W-:Y:S02]  /*0cd0*/  LOP3.LUT R7, R7, 0x3f800000, RZ, 0xfc, !PT ;  /* 0x3f80000007077812 */ /* 0x000fe400078efcff */
[----:B------:R-:W-:Y:S02]  /*0ce0*/  SHF.L.U32 R11, R12, R5, RZ ;  /* 0x000000050c0b7219 */ /* 0x000fe400000006ff */
[----:B------:R-:W0:Y:S02]  /*0cf0*/  MUFU.RCP R8, R7 ;  /* 0x0000000700087308 */ /* 0x000e240000001000 */
[----:B0-----:R-:W-:-:S04]  /*0d00*/  FFMA R9, R7, R8, -1 ;  /* 0xbf80000007097423 */ /* 0x001fc80000000008 */
[----:B------:R-:W-:-:S04]  /*0d10*/  FADD.FTZ R9, -R9, -RZ ;  /* 0x800000ff09097221 */ /* 0x000fc80000010100 */
[CCC-:B------:R-:W-:Y:S01]  /*0d20*/  FFMA.RM R10, R8.reuse, R9.reuse, R8.reuse ;  /* 0x00000009080a7223 */ /* 0x1c0fe20000004008 */
[----:B------:R-:W-:-:S04]  /*0d30*/  FFMA.RP R9, R8, R9, R8 ;  /* 0x0000000908097223 */ /* 0x000fc80000008008 */
[C---:B------:R-:W-:Y:S02]  /*0d40*/  LOP3.LUT R8, R10.reuse, 0x7fffff, RZ, 0xc0, !PT ;  /* 0x007fffff0a087812 */ /* 0x040fe400078ec0ff */
[----:B------:R-:W-:Y:S02]  /*0d50*/  FSETP.NEU.FTZ.AND P0, PT, R10, R9, PT ;  /* 0x000000090a00720b */ /* 0x000fe40003f1d000 */
[----:B------:R-:W-:Y:S02]  /*0d60*/  LOP3.LUT R8, R8, 0x800000, RZ, 0xfc, !PT ;  /* 0x0080000008087812 */ /* 0x000fe400078efcff */
[----:B------:R-:W-:Y:S02]  /*0d70*/  SEL R9, RZ, 0xffffffff, !P0 ;  /* 0xffffffffff097807 */ /* 0x000fe40004000000 */
[----:B------:R-:W-:-:S03]  /*0d80*/  LOP3.LUT R10, R11, R8, RZ, 0xc0, !PT ;  /* 0x000000080b0a7212 */ /* 0x000fc600078ec0ff */
[----:B------:R-:W-:Y:S01]  /*0d90*/  IMAD.MOV R9, RZ, RZ, -R9 ;  /* 0x000000ffff097224 */ /* 0x000fe200078e0a09 */
[----:B------:R-:W-:-:S04]  /*0da0*/  SHF.R.U32.HI R10, RZ, R5, R10 ;  /* 0x00000005ff0a7219 */ /* 0x000fc8000001160a */
[----:B------:R-:W-:Y:S02]  /*0db0*/  LOP3.LUT P1, RZ, R9, R5, R8, 0xf8, !PT ;  /* 0x0000000509ff7212 */ /* 0x000fe4000782f808 */
[C---:B------:R-:W-:Y:S02]  /*0dc0*/  LOP3.LUT P0, RZ, R10.reuse, 0x1, RZ, 0xc0, !PT ;  /* 0x000000010aff7812 */ /* 0x040fe4000780c0ff */
[----:B------:R-:W-:-:S04]  /*0dd0*/  LOP3.LUT P2, RZ, R10, 0x2, RZ, 0xc0, !PT ;  /* 0x000000020aff7812 */ /* 0x000fc8000784c0ff */
[----:B------:R-:W-:Y:S02]  /*0de0*/  PLOP3.LUT P0, PT, P0, P1, P2, 0xe0, 0x0 ;  /* 0x000000000000781c */ /* 0x000fe40000703c20 */
[----:B------:R-:W-:Y:S02]  /*0df0*/  LOP3.LUT P1, RZ, R0, 0x7fffff, RZ, 0xc0, !PT ;  /* 0x007fffff00ff7812 */ /* 0x000fe4000782c0ff */
[----:B------:R-:W-:-:S04]  /*0e00*/  SEL R5, RZ, 0x1, !P0 ;  /* 0x00000001ff057807 */ /* 0x000fc80004000000 */
[----:B------:R-:W-:-:S04]  /*0e10*/  IADD3 R5, PT, PT, -R5, RZ, RZ ;  /* 0x000000ff05057210 */ /* 0x000fc80007ffe1ff */
[----:B------:R-:W-:Y:S01]  /*0e20*/  ISETP.GE.AND P0, PT, R5, RZ, PT ;  /* 0x000000ff0500720c */ /* 0x000fe20003f06270 */
[----:B------:R-:W-:-:S05]  /*0e30*/  VIADD R5, R2, 0xffffff04 ;  /* 0xffffff0402057836 */ /* 0x000fca0000000000 */
[----:B------:R-:W-:-:S07]  /*0e40*/  SHF.R.U32.HI R5, RZ, R5, R8 ;  /* 0x00000005ff057219 */ /* 0x000fce0000011608 */
[----:B------:R-:W-:-:S05]  /*0e50*/  @!P0 VIADD R5, R5, 0x1 ;  /* 0x0000000105058836 */ /* 0x000fca0000000000 */
[----:B------:R-:W-:-:S04]  /*0e60*/  @!P1 SHF.L.U32 R5, R5, 0x1, RZ ;  /* 0x0000000105059819 */ /* 0x000fc800000006ff */
[----:B------:R-:W-:Y:S01]  /*0e70*/  LOP3.LUT R5, R5, 0x80000000, R0, 0xf8, !PT ;  /* 0x8000000005057812 */ /* 0x000fe200078ef800 */
[----:B------:R-:W-:Y:S06]  /*0e80*/  BRA `(.L_x_16) ;  /* 0x0000000000047947 */ /* 0x000fec0003800000 */
.L_x_17:
[----:B------:R0:W1:Y:S02]  /*0e90*/  MUFU.RCP R5, R0 ;  /* 0x0000000000057308 */ /* 0x0000640000001000 */
.L_x_16:
[----:B------:R-:W-:Y:S05]  /*0ea0*/  BSYNC.RECONVERGENT B1 ;  /* 0x0000000000017941 */ /* 0x000fea0003800200 */
.L_x_14:
[----:B------:R-:W-:-:S04]  /*0eb0*/  IMAD.MOV.U32 R7, RZ, RZ, 0x0 ;  /* 0x00000000ff077424 */ /* 0x000fc800078e00ff */
[----:B01----:R-:W-:Y:S05]  /*0ec0*/  RET.REL.NODEC R6 `(_Z8naive_gj6MatrixPfS0_S0_) ;  /* 0xfffffff0064c7950 */ /* 0x003fea0003c3ffff */
.L_x_18:
        /* <DEDUP_REMOVED lines=11> */
.L_x_19:


//--------------------- .nv.shared._Z4fillPfS_    --------------------------
	.section	.nv.shared._Z4fillPfS_,"aw",@nobits
	.sectionflags	@""
	.align	16
	.zero		1024


//--------------------- .nv.shared.reserved.0     --------------------------
	.section	.nv.shared.reserved.0,"aw",@nobits
	.weak		__nv_reservedSMEM_offset_0_alias
	.size		__nv_reservedSMEM_offset_0_alias, 0, 64
	.other		__nv_reservedSMEM_offset_0_alias,@"STO_CUDA_RESERVED_SHARED STV_DEFAULT"
__nv_reservedSMEM_offset_0_alias:
	.zero		0
	.zero		64


//--------------------- .nv.shared._Z8reduce_rPfPKf --------------------------
	.section	.nv.shared._Z8reduce_rPfPKf,"aw",@nobits
	.sectionflags	@""
	.align	16
	.zero		1024


//--------------------- .nv.shared._Z9compute_rPfPKf --------------------------
	.section	.nv.shared._Z9compute_rPfPKf,"aw",@nobits
	.sectionflags	@""
	.align	16
	.zero		1024


//--------------------- .nv.shared._Z8naive_gj6MatrixPfS0_S0_ --------------------------
	.section	.nv.shared._Z8naive_gj6MatrixPfS0_S0_,"aw",@nobits
	.sectionflags	@""
	.align	16
	.zero		1024


//--------------------- .nv.constant0._Z4fillPfS_ --------------------------
	.section	.nv.constant0._Z4fillPfS_,"a",@progbits
	.sectionflags	@""
	.align	4
.nv.constant0._Z4fillPfS_:
	.zero		912


//--------------------- .nv.constant0._Z8reduce_rPfPKf --------------------------
	.section	.nv.constant0._Z8reduce_rPfPKf,"a",@progbits
	.sectionflags	@""
	.align	4
.nv.constant0._Z8reduce_rPfPKf:
	.zero		912


//--------------------- .nv.constant0._Z9compute_rPfPKf --------------------------
	.section	.nv.constant0._Z9compute_rPfPKf,"a",@progbits
	.sectionflags	@""
	.align	4
.nv.constant0._Z9compute_rPfPKf:
	.zero		912


//--------------------- .nv.constant0._Z8naive_gj6MatrixPfS0_S0_ --------------------------
	.section	.nv.constant0._Z8naive_gj6MatrixPfS0_S0_,"a",@progbits
	.sectionflags	@""
	.align	4
.nv.constant0._Z8naive_gj6MatrixPfS0_S0_:
	.zero		936


//--------------------- SYMBOLS --------------------------

	.type		.nv.reservedSmem.offset0,@object
	.size		.nv.reservedSmem.offset0,0x4
	.type		.nv.reservedSmem.cap,@object
	.size		.nv.reservedSmem.cap,0x4
